	.target	sm_90a

	.elftype	@"ET_EXEC"


//--------------------- .note.nv.tkinfo           --------------------------
	.section	.note.nv.tkinfo,"",@"SHT_NOTE"
	.sectionflags	@"SHF_NOTE_NV_TKINFO"
	.tkinfo
        /*0018*/ 	.word	0x00000002
        /*0030*/ 	.string	""
        /*0030*/ 	.string	"ptxas"
        /*0030*/ 	.string	"Cuda compilation tools, release 13.0, V13.0.88"
        /*0030*/ 	.string	"Build cuda_13.0.r13.0/compiler.36424714_0"
        /*0030*/ 	.string	"-arch sm_90a -m 64 "



//--------------------- .note.nv.cuinfo           --------------------------
	.section	.note.nv.cuinfo,"",@"SHT_NOTE"
	.sectionflags	@"SHF_NOTE_NV_CUINFO"
        /*0018*/ 	.short	0x0002
        /*001a*/ 	.short	0x005a
        /*001c*/ 	.short	0x0082
	.zero		2


//--------------------- .nv.info                  --------------------------
	.section	.nv.info,"",@"SHT_CUDA_INFO"
	.align	4


	//----- nvinfo : EIATTR_REGCOUNT
	.align		4
        /*0000*/ 	.byte	0x04, 0x2f
        /*0002*/ 	.short	(.L_16 - .L_15)
	.align		4
.L_15:
        /*0004*/ 	.word	index@(_ZN7cutlass13device_kernelINS_4fmha6kernel28FmhaKernelTmaWarpSpecializedINS1_10collective30FmhaMainloopTmaWarpSpecializedINS_10bfloat16_tEffN4cute5tupleIJNS7_1CILi128EEENS9_ILi64EEENS9_ILi192EEEEEENS8_IJiNS9_ILi1EEENS8_IJiiEEEEEESG_SG_NS4_12CausalFusionEJNS2_6OptionILNS2_3TagE0ENS9_ILb1EEEEENSI_ILSJ_2ESK_EEEEENS4_15FmhaFwdEpilogueIS6_fNS8_IJSB_SC_SB_EEEEENS2_23PersistentTileSchedulerEJSL_SM_EEEEEvNT_6ParamsE)
        /*0008*/ 	.word	0x000000a8


	//----- nvinfo : EIATTR_FRAME_SIZE
	.align		4
.L_16:
        /*000c*/ 	.byte	0x04, 0x11
        /*000e*/ 	.short	(.L_18 - .L_17)
	.align		4
.L_17:
        /*0010*/ 	.word	index@($__internal_0_$__cuda_sm20_rcp_rn_f32_slowpath)
        /*0014*/ 	.word	0x00000000


	//----- nvinfo : EIATTR_FRAME_SIZE
	.align		4
.L_18:
        /*0018*/ 	.byte	0x04, 0x11
        /*001a*/ 	.short	(.L_20 - .L_19)
	.align		4
.L_19:
        /*001c*/ 	.word	index@(_ZN7cutlass13device_kernelINS_4fmha6kernel28FmhaKernelTmaWarpSpecializedINS1_10collective30FmhaMainloopTmaWarpSpecializedINS_10bfloat16_tEffN4cute5tupleIJNS7_1CILi128EEENS9_ILi64EEENS9_ILi192EEEEEENS8_IJiNS9_ILi1EEENS8_IJiiEEEEEESG_SG_NS4_12CausalFusionEJNS2_6OptionILNS2_3TagE0ENS9_ILb1EEEEENSI_ILSJ_2ESK_EEEEENS4_15FmhaFwdEpilogueIS6_fNS8_IJSB_SC_SB_EEEEENS2_23PersistentTileSchedulerEJSL_SM_EEEEEvNT_6ParamsE)
        /*0020*/ 	.word	0x00000000


	//----- nvinfo : EIATTR_MIN_STACK_SIZE
	.align		4
.L_20:
        /*0024*/ 	.byte	0x04, 0x12
        /*0026*/ 	.short	(.L_22 - .L_21)
	.align		4
.L_21:
        /*0028*/ 	.word	index@(_ZN7cutlass13device_kernelINS_4fmha6kernel28FmhaKernelTmaWarpSpecializedINS1_10collective30FmhaMainloopTmaWarpSpecializedINS_10bfloat16_tEffN4cute5tupleIJNS7_1CILi128EEENS9_ILi64EEENS9_ILi192EEEEEENS8_IJiNS9_ILi1EEENS8_IJiiEEEEEESG_SG_NS4_12CausalFusionEJNS2_6OptionILNS2_3TagE0ENS9_ILb1EEEEENSI_ILSJ_2ESK_EEEEENS4_15FmhaFwdEpilogueIS6_fNS8_IJSB_SC_SB_EEEEENS2_23PersistentTileSchedulerEJSL_SM_EEEEEvNT_6ParamsE)
        /*002c*/ 	.word	0x00000000
.L_22:


//--------------------- .nv.compat                --------------------------
	.section	.nv.compat,"",@"SHT_CUDA_COMPAT_INFO"
	.align	4
        /*0000*/ 	.byte	0x02, 0x09, 0x01, 0x00, 0x02, 0x02, 0x04, 0x00, 0x02, 0x05, 0x05, 0x00, 0x03, 0x07, 0x01, 0x01
        /*0010*/ 	.byte	0x02, 0x03, 0x01, 0x00, 0x02, 0x06, 0x01, 0x00, 0x04, 0x0b, 0x08, 0x00, 0x00, 0x00, 0x00, 0x00
        /*0020*/ 	.byte	0x00, 0x00, 0x00, 0x00


//--------------------- .nv.info._ZN7cutlass13device_kernelINS_4fmha6kernel28FmhaKernelTmaWarpSpecializedINS1_10collective30FmhaMainloopTmaWarpSpecializedINS_10bfloat16_tEffN4cute5tupleIJNS7_1CILi128EEENS9_ILi64EEENS9_ILi192EEEEEENS8_IJiNS9_ILi1EEENS8_IJiiEEEEEESG_SG_NS4_12CausalFusionEJNS2_6OptionILNS2_3TagE0ENS9_ILb1EEEEENSI_ILSJ_2ESK_EEEEENS4_15FmhaFwdEpilogueIS6_fNS8_IJSB_SC_SB_EEEEENS2_23PersistentTileSchedulerEJSL_SM_EEEEEvNT_6ParamsE --------------------------
	.section	.nv.info._ZN7cutlass13device_kernelINS_4fmha6kernel28FmhaKernelTmaWarpSpecializedINS1_10collective30FmhaMainloopTmaWarpSpecializedINS_10bfloat16_tEffN4cute5tupleIJNS7_1CILi128EEENS9_ILi64EEENS9_ILi192EEEEEENS8_IJiNS9_ILi1EEENS8_IJiiEEEEEESG_SG_NS4_12CausalFusionEJNS2_6OptionILNS2_3TagE0ENS9_ILb1EEEEENSI_ILSJ_2ESK_EEEEENS4_15FmhaFwdEpilogueIS6_fNS8_IJSB_SC_SB_EEEEENS2_23PersistentTileSchedulerEJSL_SM_EEEEEvNT_6ParamsE,"",@"SHT_CUDA_INFO"
	.sectionflags	@""
	.align	4


	//----- nvinfo : EIATTR_CUDA_API_VERSION
	.align		4
        /*0000*/ 	.byte	0x04, 0x37
        /*0002*/ 	.short	(.L_24 - .L_23)
.L_23:
        /*0004*/ 	.word	0x00000082


	//----- nvinfo : EIATTR_KPARAM_INFO
	.align		4
.L_24:
        /*0008*/ 	.byte	0x04, 0x17
        /*000a*/ 	.short	(.L_26 - .L_25)
.L_25:
        /*000c*/ 	.word	0x00000000
        /*0010*/ 	.short	0x0000
        /*0012*/ 	.short	0x0070
        /*0014*/ 	.byte	0x00, 0xf0, 0x01, 0x20


	//----- nvinfo : EIATTR_SPARSE_MMA_MASK
	.align		4
.L_26:
        /*0018*/ 	.byte	0x03, 0x50
        /*001a*/ 	.short	0x0000


	//----- nvinfo : EIATTR_MAXREG_COUNT
	.align		4
        /*001c*/ 	.byte	0x03, 0x1b
        /*001e*/ 	.short	0x00a8


	//----- nvinfo : EIATTR_NUM_BARRIERS
	.align		4
        /*0020*/ 	.byte	0x02, 0x4c
        /*0022*/ 	.byte	0x02
	.zero		1


	//----- nvinfo : EIATTR_EXTERNS
	.align		4
        /*0024*/ 	.byte	0x04, 0x0f
        /*0026*/ 	.short	(.L_28 - .L_27)


	//   ....[0]....
	.align		4
.L_27:
        /*0028*/ 	.word	index@(__assertfail)


	//----- nvinfo : EIATTR_MERCURY_ISA_VERSION
	.align		4
.L_28:
        /*002c*/ 	.byte	0x03, 0x5f
        /*002e*/ 	.short	0x0101


	//----- nvinfo : EIATTR_INT_WARP_WIDE_INSTR_OFFSETS
	.align		4
        /*0030*/ 	.byte	0x04, 0x31
        /*0032*/ 	.short	(.L_30 - .L_29)


	//   ....[0]....
.L_29:
        /*0034*/ 	.word	0x00000790


	//   ....[1]....
        /*0038*/ 	.word	0x000007a0


	//   ....[2]....
        /*003c*/ 	.word	0x000007b0


	//   ....[3]....
        /*0040*/ 	.word	0x000007c0


	//   ....[4]....
        /*0044*/ 	.word	0x00000830


	//   ....[5]....
        /*0048*/ 	.word	0x00000a10


	//   ....[6]....
        /*004c*/ 	.word	0x00000ad0


	//----- nvinfo : EIATTR_COOP_GROUP_MASK_REGIDS
	.align		4
.L_30:
        /*0050*/ 	.byte	0x04, 0x29
        /*0052*/ 	.short	(.L_32 - .L_31)


	//   ....[0]....
.L_31:
        /*0054*/ 	.word	0xffffffff


	//   ....[1]....
        /*0058*/ 	.word	0xffffffff


	//   ....[2]....
        /*005c*/ 	.word	0xffffffff


	//   ....[3]....
        /*0060*/ 	.word	0xffffffff


	//   ....[4]....
        /*0064*/ 	.word	0xffffffff


	//   ....[5]....
        /*0068*/ 	.word	0xffffffff


	//   ....[6]....
        /*006c*/ 	.word	0xffffffff


	//   ....[7]....
        /*0070*/ 	.word	0xffffffff


	//   ....[8]....
        /*0074*/ 	.word	0xffffffff


	//   ....[9]....
        /*0078*/ 	.word	0xffffffff


	//   ....[10]....
        /*007c*/ 	.word	0xffffffff


	//   ....[11]....
        /*0080*/ 	.word	0xffffffff


	//   ....[12]....
        /*0084*/ 	.word	0xffffffff


	//   ....[13]....
        /*0088*/ 	.word	0xffffffff


	//   ....[14]....
        /*008c*/ 	.word	0xffffffff


	//   ....[15]....
        /*0090*/ 	.word	0xffffffff


	//   ....[16]....
        /*0094*/ 	.word	0xffffffff


	//   ....[17]....
        /*0098*/ 	.word	0xffffffff


	//   ....[18]....
        /*009c*/ 	.word	0xffffffff


	//   ....[19]....
        /*00a0*/ 	.word	0xffffffff


	//   ....[20]....
        /*00a4*/ 	.word	0xffffffff


	//   ....[21]....
        /*00a8*/ 	.word	0xffffffff


	//----- nvinfo : EIATTR_COOP_GROUP_INSTR_OFFSETS
	.align		4
.L_32:
        /*00ac*/ 	.byte	0x04, 0x28
        /*00ae*/ 	.short	(.L_34 - .L_33)


	//   ....[0]....
.L_33:
        /*00b0*/ 	.word	0x00000070


	//   ....[1]....
        /*00b4*/ 	.word	0x000000a0


	//   ....[2]....
        /*00b8*/ 	.word	0x000001d0


	//   ....[3]....
        /*00bc*/ 	.word	0x00000410


	//   ....[4]....
        /*00c0*/ 	.word	0x000005d0


	//   ....[5]....
        /*00c4*/ 	.word	0x00000730


	//   ....[6]....
        /*00c8*/ 	.word	0x00002130


	//   ....[7]....
        /*00cc*/ 	.word	0x00002170


	//   ....[8]....
        /*00d0*/ 	.word	0x000023e0


	//   ....[9]....
        /*00d4*/ 	.word	0x00002510


	//   ....[10]....
        /*00d8*/ 	.word	0x00003a30


	//   ....[11]....
        /*00dc*/ 	.word	0x00003a60


	//   ....[12]....
        /*00e0*/ 	.word	0x00003b20


	//   ....[13]....
        /*00e4*/ 	.word	0x00003d00


	//   ....[14]....
        /*00e8*/ 	.word	0x00005cd0


	//   ....[15]....
        /*00ec*/ 	.word	0x00005da0


	//   ....[16]....
        /*00f0*/ 	.word	0x00006200


	//   ....[17]....
        /*00f4*/ 	.word	0x00006340


	//   ....[18]....
        /*00f8*/ 	.word	0x00007990


	//   ....[19]....
        /*00fc*/ 	.word	0x000079d0


	//   ....[20]....
        /*0100*/ 	.word	0x00007a00


	//   ....[21]....
        /*0104*/ 	.word	0x00007a20


	//----- nvinfo : EIATTR_REG_RECONFIG
	.align		4
.L_34:
        /*0108*/ 	.byte	0x01, 0x54
	.zero		2


	//----- nvinfo : EIATTR_SYSCALL_OFFSETS
	.align		4
        /*010c*/ 	.byte	0x04, 0x46
        /*010e*/ 	.short	(.L_36 - .L_35)


	//   ....[0]....
.L_35:
        /*0110*/ 	.word	0x000088d0


	//   ....[1]....
        /*0114*/ 	.word	0x00008a40


	//----- nvinfo : EIATTR_MBARRIER_INSTR_OFFSETS
	.align		4
.L_36:
        /*0118*/ 	.byte	0x04, 0x39
        /*011a*/ 	.short	(.L_38 - .L_37)


	//   ....[0]....
.L_37:
        /*011c*/ 	.word	0x000003c0
        /*0120*/ 	.word	0x000000ff
        /*0124*/ 	.word	0x0002e450
        /*0128*/ 	.short	0x0100
        /*012a*/ 	.byte	0x08
	.zero		1


	//   ....[1]....
        /*012c*/ 	.word	0x000003d0
        /*0130*/ 	.word	0x000000ff
        /*0134*/ 	.word	0x0002e460
        /*0138*/ 	.short	0x0100
        /*013a*/ 	.byte	0x08
	.zero		1


	//   ....[2]....
        /*013c*/ 	.word	0x000003e0
        /*0140*/ 	.word	0x000000ff
        /*0144*/ 	.word	0x0002e458
        /*0148*/ 	.short	0x0100
        /*014a*/ 	.byte	0x08
	.zero		1


	//   ....[3]....
        /*014c*/ 	.word	0x000003f0
        /*0150*/ 	.word	0x000000ff
        /*0154*/ 	.word	0x0002e468
        /*0158*/ 	.short	0x0100
        /*015a*/ 	.byte	0x08
	.zero		1


	//   ....[4]....
        /*015c*/ 	.word	0x00000520
        /*0160*/ 	.word	0x000000ff
        /*0164*/ 	.word	0x0002e400
        /*0168*/ 	.short	0x0100
        /*016a*/ 	.byte	0x08
	.zero		1


	//   ....[5]....
        /*016c*/ 	.word	0x00000530
        /*0170*/ 	.word	0x000000ff
        /*0174*/ 	.word	0x0002e428
        /*0178*/ 	.short	0x0100
        /*017a*/ 	.byte	0x08
	.zero		1


	//   ....[6]....
        /*017c*/ 	.word	0x00000540
        /*0180*/ 	.word	0x000000ff
        /*0184*/ 	.word	0x0002e408
        /*0188*/ 	.short	0x0100
        /*018a*/ 	.byte	0x08
	.zero		1


	//   ....[7]....
        /*018c*/ 	.word	0x00000550
        /*0190*/ 	.word	0x000000ff
        /*0194*/ 	.word	0x0002e430
        /*0198*/ 	.short	0x0100
        /*019a*/ 	.byte	0x08
	.zero		1


	//   ....[8]....
        /*019c*/ 	.word	0x00000560
        /*01a0*/ 	.word	0x000000ff
        /*01a4*/ 	.word	0x0002e410
        /*01a8*/ 	.short	0x0100
        /*01aa*/ 	.byte	0x08
	.zero		1


	//   ....[9]....
        /*01ac*/ 	.word	0x00000570
        /*01b0*/ 	.word	0x000000ff
        /*01b4*/ 	.word	0x0002e438
        /*01b8*/ 	.short	0x0100
        /*01ba*/ 	.byte	0x08
	.zero		1


	//   ....[10]....
        /*01bc*/ 	.word	0x00000580
        /*01c0*/ 	.word	0x000000ff
        /*01c4*/ 	.word	0x0002e418
        /*01c8*/ 	.short	0x0100
        /*01ca*/ 	.byte	0x08
	.zero		1


	//   ....[11]....
        /*01cc*/ 	.word	0x00000590
        /*01d0*/ 	.word	0x000000ff
        /*01d4*/ 	.word	0x0002e440
        /*01d8*/ 	.short	0x0100
        /*01da*/ 	.byte	0x08
	.zero		1


	//   ....[12]....
        /*01dc*/ 	.word	0x000005a0
        /*01e0*/ 	.word	0x000000ff
        /*01e4*/ 	.word	0x0002e420
        /*01e8*/ 	.short	0x0100
        /*01ea*/ 	.byte	0x08
	.zero		1


	//   ....[13]....
        /*01ec*/ 	.word	0x000005b0
        /*01f0*/ 	.word	0x000000ff
        /*01f4*/ 	.word	0x0002e448
        /*01f8*/ 	.short	0x0100
        /*01fa*/ 	.byte	0x08
	.zero		1


	//   ....[14]....
        /*01fc*/ 	.word	0x000006e0
        /*0200*/ 	.word	0x000000ff
        /*0204*/ 	.word	0x0002e470
        /*0208*/ 	.short	0x0100
        /*020a*/ 	.byte	0x08
	.zero		1


	//   ....[15]....
        /*020c*/ 	.word	0x000006f0
        /*0210*/ 	.word	0x000000ff
        /*0214*/ 	.word	0x0002e480
        /*0218*/ 	.short	0x0100
        /*021a*/ 	.byte	0x08
	.zero		1


	//   ....[16]....
        /*021c*/ 	.word	0x00000700
        /*0220*/ 	.word	0x000000ff
        /*0224*/ 	.word	0x0002e478
        /*0228*/ 	.short	0x0100
        /*022a*/ 	.byte	0x08
	.zero		1


	//   ....[17]....
        /*022c*/ 	.word	0x00000710
        /*0230*/ 	.word	0x000000ff
        /*0234*/ 	.word	0x0002e488
        /*0238*/ 	.short	0x0100
        /*023a*/ 	.byte	0x08
	.zero		1


	//   ....[18]....
        /*023c*/ 	.word	0x00000850
        /*0240*/ 	.word	0x000000ff
        /*0244*/ 	.word	0x0002e490
        /*0248*/ 	.short	0x0100
        /*024a*/ 	.byte	0x06
	.zero		1


	//   ....[19]....
        /*024c*/ 	.word	0x00000860
        /*0250*/ 	.word	0x000000ff
        /*0254*/ 	.word	0x0002e498
        /*0258*/ 	.short	0x0100
        /*025a*/ 	.byte	0x06
	.zero		1


	//   ....[20]....
        /*025c*/ 	.word	0x00000870
        /*0260*/ 	.word	0x000000ff
        /*0264*/ 	.word	0x0002e4a0
        /*0268*/ 	.short	0x0100
        /*026a*/ 	.byte	0x06
	.zero		1


	//   ....[21]....
        /*026c*/ 	.word	0x00000880
        /*0270*/ 	.word	0x000000ff
        /*0274*/ 	.word	0x0002e4a8
        /*0278*/ 	.short	0x0100
        /*027a*/ 	.byte	0x06
	.zero		1


	//   ....[22]....
        /*027c*/ 	.word	0x00000980
        /*0280*/ 	.word	0x000000ff
        /*0284*/ 	.word	0x0002e4c0
        /*0288*/ 	.short	0x0100
        /*028a*/ 	.byte	0x08
	.zero		1


	//   ....[23]....
        /*028c*/ 	.word	0x00000990
        /*0290*/ 	.word	0x000000ff
        /*0294*/ 	.word	0x0002e4e0
        /*0298*/ 	.short	0x0100
        /*029a*/ 	.byte	0x08
	.zero		1


	//   ....[24]....
        /*029c*/ 	.word	0x000009a0
        /*02a0*/ 	.word	0x000000ff
        /*02a4*/ 	.word	0x0002e4c8
        /*02a8*/ 	.short	0x0100
        /*02aa*/ 	.byte	0x08
	.zero		1


	//   ....[25]....
        /*02ac*/ 	.word	0x000009b0
        /*02b0*/ 	.word	0x000000ff
        /*02b4*/ 	.word	0x0002e4e8
        /*02b8*/ 	.short	0x0100
        /*02ba*/ 	.byte	0x08
	.zero		1


	//   ....[26]....
        /*02bc*/ 	.word	0x000009c0
        /*02c0*/ 	.word	0x000000ff
        /*02c4*/ 	.word	0x0002e4d0
        /*02c8*/ 	.short	0x0100
        /*02ca*/ 	.byte	0x08
	.zero		1


	//   ....[27]....
        /*02cc*/ 	.word	0x000009d0
        /*02d0*/ 	.word	0x000000ff
        /*02d4*/ 	.word	0x0002e4f0
        /*02d8*/ 	.short	0x0100
        /*02da*/ 	.byte	0x08
	.zero		1


	//   ....[28]....
        /*02dc*/ 	.word	0x000009e0
        /*02e0*/ 	.word	0x000000ff
        /*02e4*/ 	.word	0x0002e4d8
        /*02e8*/ 	.short	0x0100
        /*02ea*/ 	.byte	0x08
	.zero		1


	//   ....[29]....
        /*02ec*/ 	.word	0x000009f0
        /*02f0*/ 	.word	0x000000ff
        /*02f4*/ 	.word	0x0002e4f8
        /*02f8*/ 	.short	0x0100
        /*02fa*/ 	.byte	0x08
	.zero		1


	//   ....[30]....
        /*02fc*/ 	.word	0x00000b00
        /*0300*/ 	.word	0x000000ff
        /*0304*/ 	.word	0x0002e4b0
        /*0308*/ 	.short	0x0100
        /*030a*/ 	.byte	0x06
	.zero		1


	//   ....[31]....
        /*030c*/ 	.word	0x00001500
        /*0310*/ 	.word	0x000000ff
        /*0314*/ 	.word	0x0002e450
        /*0318*/ 	.short	0x010a
        /*031a*/ 	.byte	0x04
	.zero		1


	//   ....[32]....
        /*031c*/ 	.word	0x00001590
        /*0320*/ 	.word	0x000000ff
        /*0324*/ 	.word	0x0002e400
        /*0328*/ 	.short	0x010a
        /*032a*/ 	.byte	0x05
	.zero		1


	//   ....[33]....
        /*032c*/ 	.word	0x00001600
        /*0330*/ 	.word	0x000000ff
        /*0334*/ 	.word	0xfffffff8
        /*0338*/ 	.short	0x010a
        /*033a*/ 	.byte	0x06
	.zero		1


	//   ....[34]....
        /*033c*/ 	.word	0x00002d90
        /*0340*/ 	.word	0x0000001a
        /*0344*/ 	.word	0x00000000
        /*0348*/ 	.short	0x0101
        /*034a*/ 	.byte	0x04
	.zero		1


	//   ....[35]....
        /*034c*/ 	.word	0x000030b0
        /*0350*/ 	.word	0x000000ff
        /*0354*/ 	.word	0x0002e400
        /*0358*/ 	.short	0x010a
        /*035a*/ 	.byte	0x06
	.zero		1


	//   ....[36]....
        /*035c*/ 	.word	0x00003290
        /*0360*/ 	.word	0x000000ff
        /*0364*/ 	.word	0x00000000
        /*0368*/ 	.short	0x0101
        /*036a*/ 	.byte	0x05
	.zero		1


	//   ....[37]....
        /*036c*/ 	.word	0x000033f0
        /*0370*/ 	.word	0x000000ff
        /*0374*/ 	.word	0x0002e400
        /*0378*/ 	.short	0x010a
        /*037a*/ 	.byte	0x06
	.zero		1


	//   ....[38]....
        /*037c*/ 	.word	0x000048e0
        /*0380*/ 	.word	0x000000ff
        /*0384*/ 	.word	0x0002e400
        /*0388*/ 	.short	0x010a
        /*038a*/ 	.byte	0x0a
	.zero		1


	//   ....[39]....
        /*038c*/ 	.word	0x00004fa0
        /*0390*/ 	.word	0x000000ff
        /*0394*/ 	.word	0x0002e400
        /*0398*/ 	.short	0x010a
        /*039a*/ 	.byte	0x0a
	.zero		1


	//   ....[40]....
        /*039c*/ 	.word	0x00005170
        /*03a0*/ 	.word	0x000000ff
        /*03a4*/ 	.word	0x00000000
        /*03a8*/ 	.short	0x0101
        /*03aa*/ 	.byte	0x0a
	.zero		1


	//   ....[41]....
        /*03ac*/ 	.word	0x00005220
        /*03b0*/ 	.word	0x000000ff
        /*03b4*/ 	.word	0x00000000
        /*03b8*/ 	.short	0x0101
        /*03ba*/ 	.byte	0x04
	.zero		1


	//   ....[42]....
        /*03bc*/ 	.word	0x000053d0
        /*03c0*/ 	.word	0x000000ff
        /*03c4*/ 	.word	0x0002e400
        /*03c8*/ 	.short	0x010a
        /*03ca*/ 	.byte	0x06
	.zero		1


	//   ....[43]....
        /*03cc*/ 	.word	0x00006e00
        /*03d0*/ 	.word	0x000000ff
        /*03d4*/ 	.word	0x0002e400
        /*03d8*/ 	.short	0x010a
        /*03da*/ 	.byte	0x0a
	.zero		1


	//   ....[44]....
        /*03dc*/ 	.word	0x00007490
        /*03e0*/ 	.word	0x000000ff
        /*03e4*/ 	.word	0x0002e400
        /*03e8*/ 	.short	0x010a
        /*03ea*/ 	.byte	0x0a
	.zero		1


	//   ....[45]....
        /*03ec*/ 	.word	0x00007660
        /*03f0*/ 	.word	0x000000ff
        /*03f4*/ 	.word	0x00000000
        /*03f8*/ 	.short	0x0101
        /*03fa*/ 	.byte	0x0a
	.zero		1


	//   ....[46]....
        /*03fc*/ 	.word	0x00007710
        /*0400*/ 	.word	0x000000ff
        /*0404*/ 	.word	0x00000000
        /*0408*/ 	.short	0x0101
        /*040a*/ 	.byte	0x04
	.zero		1


	//   ....[47]....
        /*040c*/ 	.word	0x000078d0
        /*0410*/ 	.word	0x000000ff
        /*0414*/ 	.word	0x00000000
        /*0418*/ 	.short	0x0101
        /*041a*/ 	.byte	0x05
	.zero		1


	//   ....[48]....
        /*041c*/ 	.word	0x00007960
        /*0420*/ 	.word	0x000000ff
        /*0424*/ 	.word	0x00000000
        /*0428*/ 	.short	0x0101
        /*042a*/ 	.byte	0x04
	.zero		1


	//   ....[49]....
        /*042c*/ 	.word	0x000080f0
        /*0430*/ 	.word	0x000000ff
        /*0434*/ 	.word	0x00000008
        /*0438*/ 	.short	0x010a
        /*043a*/ 	.byte	0x05
	.zero		1


	//   ....[50]....
        /*043c*/ 	.word	0x0000a080
        /*0440*/ 	.word	0x00000000
        /*0444*/ 	.word	0x0002e490
        /*0448*/ 	.short	0x0101
        /*044a*/ 	.byte	0x26
	.zero		1


	//   ....[51]....
        /*044c*/ 	.word	0x0000a450
        /*0450*/ 	.word	0x00000007
        /*0454*/ 	.word	0x0002e460
        /*0458*/ 	.short	0x010a
        /*045a*/ 	.byte	0x3f
	.zero		1


	//   ....[52]....
        /*045c*/ 	.word	0x0000a770
        /*0460*/ 	.word	0x00000007
        /*0464*/ 	.word	0x0002e4b0
        /*0468*/ 	.short	0x0101
        /*046a*/ 	.byte	0x3f
	.zero		1


	//   ....[53]....
        /*046c*/ 	.word	0x0000a780
        /*0470*/ 	.word	0x00000007
        /*0474*/ 	.word	0x0002e4b0
        /*0478*/ 	.short	0x010a
        /*047a*/ 	.byte	0x3f
	.zero		1


	//   ....[54]....
        /*047c*/ 	.word	0x0000a820
        /*0480*/ 	.word	0x00000004
        /*0484*/ 	.word	0x0002e460
        /*0488*/ 	.short	0x010a
        /*048a*/ 	.byte	0x3f
	.zero		1


	//   ....[55]....
        /*048c*/ 	.word	0x0000aef0
        /*0490*/ 	.word	0x00000008
        /*0494*/ 	.word	0x0002e428
        /*0498*/ 	.short	0x010a
        /*049a*/ 	.byte	0x3f
	.zero		1


	//   ....[56]....
        /*049c*/ 	.word	0x0000b210
        /*04a0*/ 	.word	0x00000005
        /*04a4*/ 	.word	0x0002e4b0
        /*04a8*/ 	.short	0x0101
        /*04aa*/ 	.byte	0x3f
	.zero		1


	//   ....[57]....
        /*04ac*/ 	.word	0x0000b220
        /*04b0*/ 	.word	0x00000005
        /*04b4*/ 	.word	0x0002e4b0
        /*04b8*/ 	.short	0x010a
        /*04ba*/ 	.byte	0x3f
	.zero		1


	//   ....[58]....
        /*04bc*/ 	.word	0x0000b2d0
        /*04c0*/ 	.word	0x00000007
        /*04c4*/ 	.word	0x0002e428
        /*04c8*/ 	.short	0x010a
        /*04ca*/ 	.byte	0x3f
	.zero		1


	//   ....[59]....
        /*04cc*/ 	.word	0x0000b640
        /*04d0*/ 	.word	0x00000007
        /*04d4*/ 	.word	0x0002e428
        /*04d8*/ 	.short	0x010a
        /*04da*/ 	.byte	0x3f
	.zero		1


	//   ....[60]....
        /*04dc*/ 	.word	0x0000b980
        /*04e0*/ 	.word	0x00000007
        /*04e4*/ 	.word	0x0002e428
        /*04e8*/ 	.short	0x010a
        /*04ea*/ 	.byte	0x3f
	.zero		1


	//   ....[61]....
        /*04ec*/ 	.word	0x0000bd10
        /*04f0*/ 	.word	0x00000003
        /*04f4*/ 	.word	0x0002e450
        /*04f8*/ 	.short	0x010a
        /*04fa*/ 	.byte	0x3f
	.zero		1


	//   ....[62]....
        /*04fc*/ 	.word	0x0000bd70
        /*0500*/ 	.word	0x00000005
        /*0504*/ 	.word	0x0002e400
        /*0508*/ 	.short	0x010a
        /*050a*/ 	.byte	0x3f
	.zero		1


	//   ....[63]....
        /*050c*/ 	.word	0x0000bde0
        /*0510*/ 	.word	0x00000000
        /*0514*/ 	.word	0xfffffff8
        /*0518*/ 	.short	0x010a
        /*051a*/ 	.byte	0x3f
	.zero		1


	//   ....[64]....
        /*051c*/ 	.word	0x0000be40
        /*0520*/ 	.word	0x0000000b
        /*0524*/ 	.word	0x0002e400
        /*0528*/ 	.short	0x010a
        /*052a*/ 	.byte	0x3f
	.zero		1


	//   ....[65]....
        /*052c*/ 	.word	0x0000bea0
        /*0530*/ 	.word	0x00000008
        /*0534*/ 	.word	0x0002e400
        /*0538*/ 	.short	0x010a
        /*053a*/ 	.byte	0x3f
	.zero		1


	//   ....[66]....
        /*053c*/ 	.word	0x0000bf00
        /*0540*/ 	.word	0x0000000e
        /*0544*/ 	.word	0x0002e400
        /*0548*/ 	.short	0x010a
        /*054a*/ 	.byte	0x3f
	.zero		1


	//   ....[67]....
        /*054c*/ 	.word	0x0000bf60
        /*0550*/ 	.word	0x00000008
        /*0554*/ 	.word	0x0002e400
        /*0558*/ 	.short	0x010a
        /*055a*/ 	.byte	0x3f
	.zero		1


	//   ....[68]....
        /*055c*/ 	.word	0x0000bfc0
        /*0560*/ 	.word	0x0000000e
        /*0564*/ 	.word	0x0002e400
        /*0568*/ 	.short	0x010a
        /*056a*/ 	.byte	0x3f
	.zero		1


	//   ....[69]....
        /*056c*/ 	.word	0x0000c030
        /*0570*/ 	.word	0x00000003
        /*0574*/ 	.word	0x00000008
        /*0578*/ 	.short	0x010a
        /*057a*/ 	.byte	0x3f
	.zero		1


	//   ....[70]....
        /*057c*/ 	.word	0x0000c100
        /*0580*/ 	.word	0x00000007
        /*0584*/ 	.word	0x0002e460
        /*0588*/ 	.short	0x010a
        /*058a*/ 	.byte	0x3f
	.zero		1


	//   ....[71]....
        /*058c*/ 	.word	0x0000c150
        /*0590*/ 	.word	0x00000007
        /*0594*/ 	.word	0x0002e4b0
        /*0598*/ 	.short	0x010a
        /*059a*/ 	.byte	0x3f
	.zero		1


	//   ....[72]....
        /*059c*/ 	.word	0x0000c1a0
        /*05a0*/ 	.word	0x00000004
        /*05a4*/ 	.word	0x0002e460
        /*05a8*/ 	.short	0x010a
        /*05aa*/ 	.byte	0x3f
	.zero		1


	//   ....[73]....
        /*05ac*/ 	.word	0x0000c270
        /*05b0*/ 	.word	0x00000008
        /*05b4*/ 	.word	0x0002e428
        /*05b8*/ 	.short	0x010a
        /*05ba*/ 	.byte	0x3f
	.zero		1


	//   ....[74]....
        /*05bc*/ 	.word	0x0000c2c0
        /*05c0*/ 	.word	0x00000005
        /*05c4*/ 	.word	0x0002e4b0
        /*05c8*/ 	.short	0x010a
        /*05ca*/ 	.byte	0x3f
	.zero		1


	//   ....[75]....
        /*05cc*/ 	.word	0x0000c310
        /*05d0*/ 	.word	0x00000007
        /*05d4*/ 	.word	0x0002e428
        /*05d8*/ 	.short	0x010a
        /*05da*/ 	.byte	0x3f
	.zero		1


	//   ....[76]....
        /*05dc*/ 	.word	0x0000c360
        /*05e0*/ 	.word	0x00000007
        /*05e4*/ 	.word	0x0002e428
        /*05e8*/ 	.short	0x010a
        /*05ea*/ 	.byte	0x3f
	.zero		1


	//   ....[77]....
        /*05ec*/ 	.word	0x0000c3b0
        /*05f0*/ 	.word	0x00000007
        /*05f4*/ 	.word	0x0002e428
        /*05f8*/ 	.short	0x010a
        /*05fa*/ 	.byte	0x3f
	.zero		1


	//----- nvinfo : EIATTR_NUM_MBARRIERS
	.align		4
.L_38:
        /*05fc*/ 	.byte	0x03, 0x38
        /*05fe*/ 	.short	0x001f


	//----- nvinfo : EIATTR_EXIT_INSTR_OFFSETS
	.align		4
        /*0600*/ 	.byte	0x04, 0x1c
        /*0602*/ 	.short	(.L_40 - .L_39)


	//   ....[0]....
.L_39:
        /*0604*/ 	.word	0x00000b60


	//   ....[1]....
        /*0608*/ 	.word	0x00000bd0


	//   ....[2]....
        /*060c*/ 	.word	0x0000a0b0


	//   ....[3]....
        /*0610*/ 	.word	0x0000a110


	//   ....[4]....
        /*0614*/ 	.word	0x0000a140


	//   ....[5]....
        /*0618*/ 	.word	0x0000ab30


	//   ....[6]....
        /*061c*/ 	.word	0x0000ab60


	//   ....[7]....
        /*0620*/ 	.word	0x0000bcf0


	//----- nvinfo : EIATTR_MAX_THREADS
	.align		4
.L_40:
        /*0624*/ 	.byte	0x04, 0x05
        /*0626*/ 	.short	(.L_42 - .L_41)
.L_41:
        /*0628*/ 	.word	0x00000180
        /*062c*/ 	.word	0x00000001
        /*0630*/ 	.word	0x00000001


	//----- nvinfo : EIATTR_CRS_STACK_SIZE
	.align		4
.L_42:
        /*0634*/ 	.byte	0x04, 0x1e
        /*0636*/ 	.short	(.L_44 - .L_43)
.L_43:
        /*0638*/ 	.word	0x00000000


	//----- nvinfo : EIATTR_CBANK_PARAM_SIZE
	.align		4
.L_44:
        /*063c*/ 	.byte	0x03, 0x19
        /*063e*/ 	.short	0x0870


	//----- nvinfo : EIATTR_PARAM_CBANK
	.align		4
        /*0640*/ 	.byte	0x04, 0x0a
        /*0642*/ 	.short	(.L_46 - .L_45)
	.align		4
.L_45:
        /*0644*/ 	.word	index@(.nv.constant0._ZN7cutlass13device_kernelINS_4fmha6kernel28FmhaKernelTmaWarpSpecializedINS1_10collective30FmhaMainloopTmaWarpSpecializedINS_10bfloat16_tEffN4cute5tupleIJNS7_1CILi128EEENS9_ILi64EEENS9_ILi192EEEEEENS8_IJiNS9_ILi1EEENS8_IJiiEEEEEESG_SG_NS4_12CausalFusionEJNS2_6OptionILNS2_3TagE0ENS9_ILb1EEEEENSI_ILSJ_2ESK_EEEEENS4_15FmhaFwdEpilogueIS6_fNS8_IJSB_SC_SB_EEEEENS2_23PersistentTileSchedulerEJSL_SM_EEEEEvNT_6ParamsE)
        /*0648*/ 	.short	0x0210
        /*064a*/ 	.short	0x0870


	//----- nvinfo : EIATTR_SW_WAR
	.align		4
.L_46:
        /*064c*/ 	.byte	0x04, 0x36
        /*064e*/ 	.short	(.L_48 - .L_47)
.L_47:
        /*0650*/ 	.word	0x00000008
.L_48:


//--------------------- .nv.callgraph             --------------------------
	.section	.nv.callgraph,"",@"SHT_CUDA_CALLGRAPH"
	.align	4
	.sectionentsize	8
	.align		4
        /*0000*/ 	.word	0x00000000
	.align		4
        /*0004*/ 	.word	0xffffffff
	.align		4
        /*0008*/ 	.word	index@(_ZN7cutlass13device_kernelINS_4fmha6kernel28FmhaKernelTmaWarpSpecializedINS1_10collective30FmhaMainloopTmaWarpSpecializedINS_10bfloat16_tEffN4cute5tupleIJNS7_1CILi128EEENS9_ILi64EEENS9_ILi192EEEEEENS8_IJiNS9_ILi1EEENS8_IJiiEEEEEESG_SG_NS4_12CausalFusionEJNS2_6OptionILNS2_3TagE0ENS9_ILb1EEEEENSI_ILSJ_2ESK_EEEEENS4_15FmhaFwdEpilogueIS6_fNS8_IJSB_SC_SB_EEEEENS2_23PersistentTileSchedulerEJSL_SM_EEEEEvNT_6ParamsE)
	.align		4
        /*000c*/ 	.word	index@(__assertfail)
	.align		4
        /*0010*/ 	.word	0x00000000
	.align		4
        /*0014*/ 	.word	0xfffffffe
	.align		4
        /*0018*/ 	.word	0x00000000
	.align		4
        /*001c*/ 	.word	0xfffffffd
	.align		4
        /*0020*/ 	.word	0x00000000
	.align		4
        /*0024*/ 	.word	0xfffffffc


//--------------------- .nv.constant4             --------------------------
	.section	.nv.constant4,"a",@progbits
	.align	8
	.align		8
.nv.constant4:
        /*0000*/ 	.dword	__assertfail
	.align		8
        /*0008*/ 	.dword	__unnamed_1
	.align		8
        /*0010*/ 	.dword	__unnamed_2
	.align		8
        /*0018*/ 	.dword	_ZN39_INTERNAL_2317096d_4_k_cu_bd8d1bed_32624cuda3std3__45__cpo5beginE
	.align		8
        /*0020*/ 	.dword	_ZN39_INTERNAL_2317096d_4_k_cu_bd8d1bed_32624cuda3std3__45__cpo3endE
	.align		8
        /*0028*/ 	.dword	_ZN39_INTERNAL_2317096d_4_k_cu_bd8d1bed_32624cuda3std3__45__cpo6cbeginE
	.align		8
        /*0030*/ 	.dword	_ZN39_INTERNAL_2317096d_4_k_cu_bd8d1bed_32624cuda3std3__45__cpo4cendE
	.align		8
        /*0038*/ 	.dword	_ZN39_INTERNAL_2317096d_4_k_cu_bd8d1bed_32624cuda3std3__441_GLOBAL__N__2317096d_4_k_cu_bd8d1bed_32626ignoreE
	.align		8
        /*0040*/ 	.dword	_ZN39_INTERNAL_2317096d_4_k_cu_bd8d1bed_32624cuda3std3__419piecewise_constructE
	.align		8
        /*0048*/ 	.dword	_ZN39_INTERNAL_2317096d_4_k_cu_bd8d1bed_32624cuda3std3__48in_placeE
	.align		8
        /*0050*/ 	.dword	_ZN39_INTERNAL_2317096d_4_k_cu_bd8d1bed_32624cuda3std6ranges3__45__cpo4swapE
	.align		8
        /*0058*/ 	.dword	_ZN39_INTERNAL_2317096d_4_k_cu_bd8d1bed_32624cuda3std6ranges3__45__cpo9iter_moveE
	.align		8
        /*0060*/ 	.dword	_ZN39_INTERNAL_2317096d_4_k_cu_bd8d1bed_32624cute7productE
	.align		8
        /*0068*/ 	.dword	_ZN39_INTERNAL_2317096d_4_k_cu_bd8d1bed_32624cute1_E
	.align		8
        /*0070*/ 	.dword	$str$24
	.align		8
        /*0078*/ 	.dword	$str$25


//--------------------- .text._ZN7cutlass13device_kernelINS_4fmha6kernel28FmhaKernelTmaWarpSpecializedINS1_10collective30FmhaMainloopTmaWarpSpecializedINS_10bfloat16_tEffN4cute5tupleIJNS7_1CILi128EEENS9_ILi64EEENS9_ILi192EEEEEENS8_IJiNS9_ILi1EEENS8_IJiiEEEEEESG_SG_NS4_12CausalFusionEJNS2_6OptionILNS2_3TagE0ENS9_ILb1EEEEENSI_ILSJ_2ESK_EEEEENS4_15FmhaFwdEpilogueIS6_fNS8_IJSB_SC_SB_EEEEENS2_23PersistentTileSchedulerEJSL_SM_EEEEEvNT_6ParamsE --------------------------
	.section	.text._ZN7cutlass13device_kernelINS_4fmha6kernel28FmhaKernelTmaWarpSpecializedINS1_10collective30FmhaMainloopTmaWarpSpecializedINS_10bfloat16_tEffN4cute5tupleIJNS7_1CILi128EEENS9_ILi64EEENS9_ILi192EEEEEENS8_IJiNS9_ILi1EEENS8_IJiiEEEEEESG_SG_NS4_12CausalFusionEJNS2_6OptionILNS2_3TagE0ENS9_ILb1EEEEENSI_ILSJ_2ESK_EEEEENS4_15FmhaFwdEpilogueIS6_fNS8_IJSB_SC_SB_EEEEENS2_23PersistentTileSchedulerEJSL_SM_EEEEEvNT_6ParamsE,"ax",@progbits
	.align	128
.text._ZN7cutlass13device_kernelINS_4fmha6kernel28FmhaKernelTmaWarpSpecializedINS1_10collective30FmhaMainloopTmaWarpSpecializedINS_10bfloat16_tEffN4cute5tupleIJNS7_1CILi128EEENS9_ILi64EEENS9_ILi192EEEEEENS8_IJiNS9_ILi1EEENS8_IJiiEEEEEESG_SG_NS4_12CausalFusionEJNS2_6OptionILNS2_3TagE0ENS9_ILb1EEEEENSI_ILSJ_2ESK_EEEEENS4_15FmhaFwdEpilogueIS6_fNS8_IJSB_SC_SB_EEEEENS2_23PersistentTileSchedulerEJSL_SM_EEEEEvNT_6ParamsE:
        .type           _ZN7cutlass13device_kernelINS_4fmha6kernel28FmhaKernelTmaWarpSpecializedINS1_10collective30FmhaMainloopTmaWarpSpecializedINS_10bfloat16_tEffN4cute5tupleIJNS7_1CILi128EEENS9_ILi64EEENS9_ILi192EEEEEENS8_IJiNS9_ILi1EEENS8_IJiiEEEEEESG_SG_NS4_12CausalFusionEJNS2_6OptionILNS2_3TagE0ENS9_ILb1EEEEENSI_ILSJ_2ESK_EEEEENS4_15FmhaFwdEpilogueIS6_fNS8_IJSB_SC_SB_EEEEENS2_23PersistentTileSchedulerEJSL_SM_EEEEEvNT_6ParamsE,@function
        .size           _ZN7cutlass13device_kernelINS_4fmha6kernel28FmhaKernelTmaWarpSpecializedINS1_10collective30FmhaMainloopTmaWarpSpecializedINS_10bfloat16_tEffN4cute5tupleIJNS7_1CILi128EEENS9_ILi64EEENS9_ILi192EEEEEENS8_IJiNS9_ILi1EEENS8_IJiiEEEEEESG_SG_NS4_12CausalFusionEJNS2_6OptionILNS2_3TagE0ENS9_ILb1EEEEENSI_ILSJ_2ESK_EEEEENS4_15FmhaFwdEpilogueIS6_fNS8_IJSB_SC_SB_EEEEENS2_23PersistentTileSchedulerEJSL_SM_EEEEEvNT_6ParamsE,(.L_x_154 - _ZN7cutlass13device_kernelINS_4fmha6kernel28FmhaKernelTmaWarpSpecializedINS1_10collective30FmhaMainloopTmaWarpSpecializedINS_10bfloat16_tEffN4cute5tupleIJNS7_1CILi128EEENS9_ILi64EEENS9_ILi192EEEEEENS8_IJiNS9_ILi1EEENS8_IJiiEEEEEESG_SG_NS4_12CausalFusionEJNS2_6OptionILNS2_3TagE0ENS9_ILb1EEEEENSI_ILSJ_2ESK_EEEEENS4_15FmhaFwdEpilogueIS6_fNS8_IJSB_SC_SB_EEEEENS2_23PersistentTileSchedulerEJSL_SM_EEEEEvNT_6ParamsE)
        .other          _ZN7cutlass13device_kernelINS_4fmha6kernel28FmhaKernelTmaWarpSpecializedINS1_10collective30FmhaMainloopTmaWarpSpecializedINS_10bfloat16_tEffN4cute5tupleIJNS7_1CILi128EEENS9_ILi64EEENS9_ILi192EEEEEENS8_IJiNS9_ILi1EEENS8_IJiiEEEEEESG_SG_NS4_12CausalFusionEJNS2_6OptionILNS2_3TagE0ENS9_ILb1EEEEENSI_ILSJ_2ESK_EEEEENS4_15FmhaFwdEpilogueIS6_fNS8_IJSB_SC_SB_EEEEENS2_23PersistentTileSchedulerEJSL_SM_EEEEEvNT_6ParamsE,@"STO_CUDA_ENTRY STV_DEFAULT"
_ZN7cutlass13device_kernelINS_4fmha6kernel28FmhaKernelTmaWarpSpecializedINS1_10collective30FmhaMainloopTmaWarpSpecializedINS_10bfloat16_tEffN4cute5tupleIJNS7_1CILi128EEENS9_ILi64EEENS9_ILi192EEEEEENS8_IJiNS9_ILi1EEENS8_IJiiEEEEEESG_SG_NS4_12CausalFusionEJNS2_6OptionILNS2_3TagE0ENS9_ILb1EEEEENSI_ILSJ_2ESK_EEEEENS4_15FmhaFwdEpilogueIS6_fNS8_IJSB_SC_SB_EEEEENS2_23PersistentTileSchedulerEJSL_SM_EEEEEvNT_6ParamsE:
[----:B------:R-:W1:Y:S01]  /*0000*/  LDC R1, c[0x0][0x28] ;  /* 0x00000a00ff017b82 */ /* 0x000e620000000800 */
[----:B------:R-:W2:Y:S07]  /*0010*/  S2R R2, SR_TID.X ;  /* 0x0000000000027919 */ /* 0x000eae0000002100 */
[----:B------:R-:W3:Y:S01]  /*0020*/  S2UR UR6, SR_CTAID.X ;  /* 0x00000000000679c3 */ /* 0x000ee20000002500 */
[----:B------:R-:W-:Y:S01]  /*0030*/  ELECT P1, URZ, PT ;  /* 0x00000000003f782f */ /* 0x000fe20003820000 */
[----:B------:R-:W-:Y:S01]  /*0040*/  BSSY B0, `(.L_x_0) ;  /* 0x0000018000007945 */ /* 0x000fe20003800000 */
[----:B---3--:R-:W-:-:S02]  /*0050*/  MOV R17, UR6 ;  /* 0x0000000600117c02 */ /* 0x008fc40008000f00 */
[----:B--2---:R-:W-:-:S05]  /*0060*/  SHF.R.U32.HI R0, RZ, 0x5, R2 ;  /* 0x00000005ff007819 */ /* 0x004fca0000011602 */
[----:B------:R-:W2:Y:S02]  /*0070*/  SHFL.IDX PT, R3, R0, RZ, 0x1f ;  /* 0x00001fff00037589 */ /* 0x000ea400000e0000 */
[----:B--2---:R-:W-:Y:S02]  /*0080*/  R2UR UR4, R3 ;  /* 0x00000000030472ca */ /* 0x004fe400000e0000 */
[----:B------:R-:W-:-:S06]  /*0090*/  SHF.R.U32.HI R3, RZ, 0x7, R2 ;  /* 0x00000007ff037819 */ /* 0x000fcc0000011602 */
[----:B------:R-:W2:Y:S05]  /*00a0*/  SHFL.IDX PT, R3, R3, RZ, 0x1f ;  /* 0x00001fff03037589 */ /* 0x000eaa00000e0000 */
[----:B------:R-:W-:Y:S02]  /*00b0*/  USHF.R.S32.HI UR5, URZ, 0x1f, UR4 ;  /* 0x0000001f3f057899 */ /* 0x000fe40008011404 */
[----:B------:R-:W-:Y:S02]  /*00c0*/  ISETP.EQ.AND P2, PT, RZ, UR4, P1 ;  /* 0x00000004ff007c0c */ /* 0x000fe40008f42270 */
[----:B------:R-:W-:-:S04]  /*00d0*/  ULEA.HI UR5, UR5, UR4, URZ, 0x2 ;  /* 0x0000000405057291 */ /* 0x000fc8000f8f103f */
[----:B------:R-:W-:-:S04]  /*00e0*/  ULOP3.LUT UR5, UR5, 0xfffffffc, URZ, 0xc0, !UPT ;  /* 0xfffffffc05057892 */ /* 0x000fc8000f8ec03f */
[----:B------:R-:W-:-:S03]  /*00f0*/  UIADD3 UR5, UR4, -UR5, URZ ;  /* 0x8000000504057290 */ /* 0x000fc6000fffe03f */
[----:B-1----:R-:W-:Y:S09]  /*0100*/  @!P2 BRA `(.L_x_1) ;  /* 0x00000000002ca947 */ /* 0x002ff20003800000 */
[----:B------:R-:W-:Y:S02]  /*0110*/  ULDC.64 UR6, c[0x0][0x198] ;  /* 0x0000660000067ab9 */ /* 0x000fe40000000a00 */
[----:B------:R-:W-:Y:S02]  /*0120*/  UIADD3 UR8, UP0, UR6, 0xf0, URZ ;  /* 0x000000f006087890 */ /* 0x000fe4000ff1e03f */
[----:B------:R-:W-:Y:S02]  /*0130*/  UIADD3 UR10, UP1, UR6, 0x1f0, URZ ;  /* 0x000001f0060a7890 */ /* 0x000fe4000ff3e03f */
[----:B------:R-:W-:Y:S02]  /*0140*/  UIADD3 UR6, UP2, UR6, 0x2f0, URZ ;  /* 0x000002f006067890 */ /* 0x000fe4000ff5e03f */
[----:B------:R-:W-:Y:S02]  /*0150*/  UIADD3.X UR9, URZ, UR7, URZ, UP0, !UPT ;  /* 0x000000073f097290 */ /* 0x000fe400087fe43f */
[----:B------:R-:W-:-:S02]  /*0160*/  UIADD3.X UR11, URZ, UR7, URZ, UP1, !UPT ;  /* 0x000000073f0b7290 */ /* 0x000fc40008ffe43f */
[----:B------:R-:W-:-:S05]  /*0170*/  UIADD3.X UR7, URZ, UR7, URZ, UP2, !UPT ;  /* 0x000000073f077290 */ /* 0x000fca00097fe43f */
[----:B------:R1:W-:Y:S02]  /*0180*/  UTMACCTL.PF [UR8] ;  /* 0x00000000080079b9 */ /* 0x0003e40008040000 */
[----:B------:R1:W-:Y:S02]  /*0190*/  UTMACCTL.PF [UR10] ;  /* 0x000000000a0079b9 */ /* 0x0003e40008040000 */
[----:B------:R1:W-:Y:S02]  /*01a0*/  UTMACCTL.PF [UR6] ;  /* 0x00000000060079b9 */ /* 0x0003e40008040000 */
[----:B-1----:R-:W-:Y:S01]  /*01b0*/  NOP ;  /* 0x0000000000007918 */ /* 0x002fe20000000000 */
.L_x_1:
[----:B------:R-:W-:Y:S05]  /*01c0*/  BSYNC B0 ;  /* 0x0000000000007941 */ /* 0x000fea0003800000 */
.L_x_0:
[----:B------:R-:W1:Y:S01]  /*01d0*/  SHFL.IDX PT, R4, R0, RZ, 0x1f ;  /* 0x00001fff00047589 */ /* 0x000e6200000e0000 */
[----:B--2---:R-:W-:Y:S01]  /*01e0*/  R2UR UR4, R3 ;  /* 0x00000000030472ca */ /* 0x004fe200000e0000 */
[----:B------:R-:W-:Y:S02]  /*01f0*/  UISETP.NE.AND UP0, UPT, UR5, 0x1, UPT ;  /* 0x000000010500788c */ /* 0x000fe4000bf05270 */
[----:B------:R-:W-:-:S10]  /*0200*/  UISETP.NE.AND UP1, UPT, UR5, 0x2, UPT ;  /* 0x000000020500788c */ /* 0x000fd4000bf25270 */
[----:B------:R-:W-:Y:S02]  /*0210*/  UIADD3 UR10, UR4, -0x1, URZ ;  /* 0xffffffff040a7890 */ /* 0x000fe4000fffe03f */
[----:B------:R-:W-:Y:S01]  /*0220*/  MOV R19, UR4 ;  /* 0x0000000400137c02 */ /* 0x000fe20008000f00 */
[----:B------:R-:W-:Y:S02]  /*0230*/  UISETP.EQ.AND UP2, UPT, UR4, URZ, !UP0 ;  /* 0x0000003f0400728c */ /* 0x000fe4000c742270 */
[----:B------:R-:W-:Y:S02]  /*0240*/  UISETP.EQ.AND UP3, UPT, UR4, URZ, !UP1 ;  /* 0x0000003f0400728c */ /* 0x000fe4000cf62270 */
[----:B------:R-:W-:Y:S02]  /*0250*/  UISETP.GE.U32.AND UP4, UPT, UR10, 0x4, UPT ;  /* 0x000000040a00788c */ /* 0x000fe4000bf86070 */
[----:B------:R-:W-:Y:S01]  /*0260*/  USEL UR4, URZ, 0x1, !UP2 ;  /* 0x000000013f047887 */ /* 0x000fe2000d000000 */
[----:B-1----:R-:W-:Y:S01]  /*0270*/  ISETP.NE.AND P0, PT, R4, RZ, PT ;  /* 0x000000ff0400720c */ /* 0x002fe20003f05270 */
[----:B------:R-:W-:Y:S01]  /*0280*/  USEL UR6, URZ, 0x1, !UP3 ;  /* 0x000000013f067887 */ /* 0x000fe2000d800000 */
[----:B------:R-:W-:Y:S01]  /*0290*/  IMAD.U32 R4, RZ, RZ, UR5 ;  /* 0x00000005ff047e24 */ /* 0x000fe2000f8e00ff */
[----:B------:R-:W-:-:S02]  /*02a0*/  USEL UR7, UR4, 0x2, UP4 ;  /* 0x0000000204077887 */ /* 0x000fc4000a000000 */
[----:B------:R-:W-:-:S04]  /*02b0*/  USEL UR4, UR6, 0x2, UP4 ;  /* 0x0000000206047887 */ /* 0x000fc8000a000000 */
[----:B------:R-:W-:Y:S02]  /*02c0*/  MOV R18, UR7 ;  /* 0x0000000700127c02 */ /* 0x000fe40008000f00 */
[----:B------:R-:W-:Y:S02]  /*02d0*/  MOV R16, UR4 ;  /* 0x0000000400107c02 */ /* 0x000fe40008000f00 */
[----:B------:R-:W-:Y:S05]  /*02e0*/  @P0 BRA `(.L_x_2) ;  /* 0x0000000000480947 */ /* 0x000fea0003800000 */
[----:B------:R-:W1:Y:S01]  /*02f0*/  S2UR UR8, SR_CgaCtaId ;  /* 0x00000000000879c3 */ /* 0x000e620000008800 */
[----:B------:R-:W-:Y:S01]  /*0300*/  UMOV UR4, 0x400 ;  /* 0x0000040000047882 */ /* 0x000fe20000000000 */
[----:B------:R-:W-:Y:S01]  /*0310*/  UMOV UR5, 0x1 ;  /* 0x0000000100057882 */ /* 0x000fe20000000000 */
[----:B------:R-:W-:Y:S01]  /*0320*/  UMOV UR6, 0x80 ;  /* 0x0000008000067882 */ /* 0x000fe20000000000 */
[----:B------:R-:W-:Y:S01]  /*0330*/  ELECT P0, URZ, PT ;  /* 0x00000000003f782f */ /* 0x000fe20003800000 */
[----:B------:R-:W-:-:S04]  /*0340*/  UIADD3 UR6, -UR6, 0x100000, URZ ;  /* 0x0010000006067890 */ /* 0x000fc8000fffe13f */
[----:B------:R-:W-:Y:S02]  /*0350*/  USHF.L.U32 UR7, UR6, 0xb, URZ ;  /* 0x0000000b06077899 */ /* 0x000fe4000800063f */
[----:B------:R-:W-:Y:S02]  /*0360*/  USHF.L.U32 UR6, UR6, 0x1, URZ ;  /* 0x0000000106067899 */ /* 0x000fe4000800063f */
[----:B-1----:R-:W-:Y:S02]  /*0370*/  ULEA UR8, UR8, UR4, 0x18 ;  /* 0x0000000408087291 */ /* 0x002fe4000f8ec03f */
[----:B------:R-:W-:-:S04]  /*0380*/  UIADD3 UR4, -UR5, 0x100000, URZ ;  /* 0x0010000005047890 */ /* 0x000fc8000fffe13f */
[----:B------:R-:W-:Y:S02]  /*0390*/  USHF.L.U32 UR5, UR4, 0xb, URZ ;  /* 0x0000000b04057899 */ /* 0x000fe4000800063f */
[----:B------:R-:W-:Y:S01]  /*03a0*/  USHF.L.U32 UR4, UR4, 0x1, URZ ;  /* 0x0000000104047899 */ /* 0x000fe2000800063f */
[----:B------:R-:W1:Y:S11]  /*03b0*/  FENCE.VIEW.ASYNC.S ;  /* 0x00000000000073c6 */ /* 0x000e760000000000 */
[----:B-1----:R1:W2:Y:S01]  /*03c0*/  SYNCS.EXCH.64 URZ, [UR8+0x2e450], UR4 ;  /* 0x02e45004083f75b2 */ /* 0x0022a20008000100 */
[----:B------:R1:W3:Y:S01]  /*03d0*/  SYNCS.EXCH.64 URZ, [UR8+0x2e460], UR6 ;  /* 0x02e46006083f75b2 */ /* 0x0002e20008000100 */
[----:B------:R1:W4:Y:S01]  /*03e0*/  SYNCS.EXCH.64 URZ, [UR8+0x2e458], UR4 ;  /* 0x02e45804083f75b2 */ /* 0x0003220008000100 */
[----:B------:R1:W1:Y:S01]  /*03f0*/  SYNCS.EXCH.64 URZ, [UR8+0x2e468], UR6 ;  /* 0x02e46806083f75b2 */ /* 0x0002620008000100 */
[----:B------:R-:W-:Y:S01]  /*0400*/  NOP ;  /* 0x0000000000007918 */ /* 0x000fe20000000000 */
.L_x_2:
[----:B------:R-:W5:Y:S01]  /*0410*/  SHFL.IDX PT, R3, R0, RZ, 0x1f ;  /* 0x00001fff00037589 */ /* 0x000f6200000e0000 */
[----:B------:R-:W-:Y:S01]  /*0420*/  NOP ;  /* 0x0000000000007918 */ /* 0x000fe20000000000 */
[----:B-----5:R-:W-:-:S13]  /*0430*/  ISETP.NE.AND P0, PT, R3, RZ, PT ;  /* 0x000000ff0300720c */ /* 0x020fda0003f05270 */
[----:B------:R-:W-:Y:S05]  /*0440*/  @P0 BRA `(.L_x_3) ;  /* 0x0000000000600947 */ /* 0x000fea0003800000 */
[----:B-1----:R-:W1:Y:S01]  /*0450*/  S2UR UR5, SR_CgaCtaId ;  /* 0x00000000000579c3 */ /* 0x002e620000008800 */
[----:B------:R-:W-:Y:S01]  /*0460*/  UMOV UR4, 0x400 ;  /* 0x0000040000047882 */ /* 0x000fe20000000000 */
[----:B------:R-:W-:Y:S01]  /*0470*/  UMOV UR6, 0x1 ;  /* 0x0000000100067882 */ /* 0x000fe20000000000 */
[----:B------:R-:W-:Y:S01]  /*0480*/  UMOV UR9, 0x100 ;  /* 0x0000010000097882 */ /* 0x000fe20000000000 */
[----:B------:R-:W-:-:S04]  /*0490*/  UIADD3 UR6, -UR6, 0x100000, URZ ;  /* 0x0010000006067890 */ /* 0x000fc8000fffe13f */
[----:B------:R-:W-:Y:S02]  /*04a0*/  USHF.L.U32 UR7, UR6, 0xb, URZ ;  /* 0x0000000b06077899 */ /* 0x000fe4000800063f */
[----:B------:R-:W-:Y:S01]  /*04b0*/  USHF.L.U32 UR6, UR6, 0x1, URZ ;  /* 0x0000000106067899 */ /* 0x000fe2000800063f */
[----:B------:R-:W-:Y:S01]  /*04c0*/  ELECT P0, URZ, PT ;  /* 0x00000000003f782f */ /* 0x000fe20003800000 */
[----:B-1----:R-:W-:Y:S02]  /*04d0*/  ULEA UR8, UR5, UR4, 0x18 ;  /* 0x0000000405087291 */ /* 0x002fe4000f8ec03f */
[----:B------:R-:W-:-:S04]  /*04e0*/  UIADD3 UR4, -UR9, 0x100000, URZ ;  /* 0x0010000009047890 */ /* 0x000fc8000fffe13f */
[----:B------:R-:W-:Y:S02]  /*04f0*/  USHF.L.U32 UR5, UR4, 0xb, URZ ;  /* 0x0000000b04057899 */ /* 0x000fe4000800063f */
[----:B------:R-:W-:Y:S01]  /*0500*/  USHF.L.U32 UR4, UR4, 0x1, URZ ;  /* 0x0000000104047899 */ /* 0x000fe2000800063f */
[----:B------:R-:W1:Y:S03]  /*0510*/  FENCE.VIEW.ASYNC.S ;  /* 0x00000000000073c6 */ /* 0x000e660000000000 */
[----:B-1----:R1:W1:Y:S08]  /*0520*/  SYNCS.EXCH.64 URZ, [UR8+0x2e400], UR6 ;  /* 0x02e40006083f75b2 */ /* 0x0022700008000100 */
[----:B------:R1:W1:Y:S01]  /*0530*/  SYNCS.EXCH.64 URZ, [UR8+0x2e428], UR4 ;  /* 0x02e42804083f75b2 */ /* 0x0002620008000100 */
        /* <DEDUP_REMOVED lines=8> */
[----:B------:R-:W-:Y:S01]  /*05c0*/  NOP ;  /* 0x0000000000007918 */ /* 0x000fe20000000000 */
.L_x_3:
        /* <DEDUP_REMOVED lines=21> */
[----:B------:R-:W-:Y:S01]  /*0720*/  NOP ;  /* 0x0000000000007918 */ /* 0x000fe20000000000 */
.L_x_4:
[----:B------:R-:W5:Y:S01]  /*0730*/  SHFL.IDX PT, R3, R0, RZ, 0x1f ;  /* 0x00001fff00037589 */ /* 0x000f6200000e0000 */
[----:B------:R-:W-:Y:S01]  /*0740*/  ELECT P0, URZ, PT ;  /* 0x00000000003f782f */ /* 0x000fe20003800000 */
[----:B------:R-:W-:Y:S01]  /*0750*/  NOP ;  /* 0x0000000000007918 */ /* 0x000fe20000000000 */
[----:B-1----:R-:W-:Y:S02]  /*0760*/  UMOV UR4, 0x80 ;  /* 0x0000008000047882 */ /* 0x002fe40000000000 */
[C---:B-----5:R-:W-:Y:S02]  /*0770*/  ISETP.NE.OR P0, PT, R3.reuse, RZ, !P0 ;  /* 0x000000ff0300720c */ /* 0x060fe40004705670 */
[----:B------:R-:W-:-:S11]  /*0780*/  ISETP.NE.AND P3, PT, R3, RZ, PT ;  /* 0x000000ff0300720c */ /* 0x000fd60003f65270 */
[----:B------:R-:W-:Y:S01]  /*0790*/  VOTEU.ALL UP2, P0 ;  /* 0x00000000003f7886 */ /* 0x000fe20000040000 */
[----:B------:R-:W-:Y:S01]  /*07a0*/  VOTEU.ALL UP3, P0 ;  /* 0x00000000003f7886 */ /* 0x000fe20000060000 */
[----:B------:R-:W-:Y:S01]  /*07b0*/  VOTEU.ALL UP4, P0 ;  /* 0x00000000003f7886 */ /* 0x000fe20000080000 */
[----:B------:R-:W-:Y:S02]  /*07c0*/  VOTEU.ALL UP5, P0 ;  /* 0x00000000003f7886 */ /* 0x000fe400000a0000 */
[----:B------:R-:W1:Y:S01]  /*07d0*/  @!UP2 S2UR UR7, SR_CgaCtaId ;  /* 0x000000000007a9c3 */ /* 0x000e620000008800 */
[----:B------:R-:W-:Y:S01]  /*07e0*/  @!UP2 UMOV UR6, 0x400 ;  /* 0x000004000006a882 */ /* 0x000fe20000000000 */
[----:B------:R-:W-:-:S04]  /*07f0*/  @!UP2 UIADD3 UR4, -UR4, 0x100000, URZ ;  /* 0x001000000404a890 */ /* 0x000fc8000fffe13f */
[----:B------:R-:W-:Y:S02]  /*0800*/  @!UP2 USHF.L.U32 UR5, UR4, 0xb, URZ ;  /* 0x0000000b0405a899 */ /* 0x000fe4000800063f */
[----:B------:R-:W-:Y:S02]  /*0810*/  @!UP2 USHF.L.U32 UR4, UR4, 0x1, URZ ;  /* 0x000000010404a899 */ /* 0x000fe4000800063f */
[----:B-1----:R-:W-:Y:S01]  /*0820*/  @!UP2 ULEA UR6, UR7, UR6, 0x18 ;  /* 0x000000060706a291 */ /* 0x002fe2000f8ec03f */
[----:B------:R-:W-:Y:S01]  /*0830*/  VOTEU.ALL UP2, P0 ;  /* 0x00000000003f7886 */ /* 0x000fe20000040000 */
[----:B------:R-:W1:Y:S10]  /*0840*/  FENCE.VIEW.ASYNC.S ;  /* 0x00000000000073c6 */ /* 0x000e740000000000 */
[----:B-1----:R1:W1:Y:S01]  /*0850*/  @!UP2 SYNCS.EXCH.64 URZ, [UR6+0x2e490], UR4 ;  /* 0x02e49004063fa5b2 */ /* 0x0022620008000100 */
[----:B------:R1:W1:Y:S01]  /*0860*/  @!UP3 SYNCS.EXCH.64 URZ, [UR6+0x2e498], UR4 ;  /* 0x02e49804063fb5b2 */ /* 0x0002620008000100 */
[----:B------:R1:W1:Y:S01]  /*0870*/  @!UP4 SYNCS.EXCH.64 URZ, [UR6+0x2e4a0], UR4 ;  /* 0x02e4a004063fc5b2 */ /* 0x0002620008000100 */
[----:B------:R1:W1:Y:S01]  /*0880*/  @!UP5 SYNCS.EXCH.64 URZ, [UR6+0x2e4a8], UR4 ;  /* 0x02e4a804063fd5b2 */ /* 0x0002620008000100 */
[----:B------:R-:W-:Y:S01]  /*0890*/  NOP ;  /* 0x0000000000007918 */ /* 0x000fe20000000000 */
[----:B------:R-:W-:Y:S05]  /*08a0*/  @P3 BRA `(.L_x_5) ;  /* 0x0000000000583947 */ /* 0x000fea0003800000 */
[----:B-1----:R-:W1:Y:S01]  /*08b0*/  S2UR UR5, SR_CgaCtaId ;  /* 0x00000000000579c3 */ /* 0x002e620000008800 */
[----:B------:R-:W-:Y:S01]  /*08c0*/  UMOV UR4, 0x400 ;  /* 0x0000040000047882 */ /* 0x000fe20000000000 */
[----:B------:R-:W-:Y:S01]  /*08d0*/  UMOV UR6, 0x20 ;  /* 0x0000002000067882 */ /* 0x000fe20000000000 */
[----:B------:R-:W-:Y:S01]  /*08e0*/  UMOV UR7, 0x80 ;  /* 0x0000008000077882 */ /* 0x000fe20000000000 */
[----:B------:R-:W-:Y:S01]  /*08f0*/  ELECT P0, URZ, PT ;  /* 0x00000000003f782f */ /* 0x000fe20003800000 */
[----:B-1----:R-:W-:Y:S02]  /*0900*/  ULEA UR8, UR5, UR4, 0x18 ;  /* 0x0000000405087291 */ /* 0x002fe4000f8ec03f */
[----:B------:R-:W-:-:S04]  /*0910*/  UIADD3 UR4, -UR6, 0x100000, URZ ;  /* 0x0010000006047890 */ /* 0x000fc8000fffe13f */
[----:B------:R-:W-:Y:S02]  /*0920*/  USHF.L.U32 UR5, UR4, 0xb, URZ ;  /* 0x0000000b04057899 */ /* 0x000fe4000800063f */
[----:B------:R-:W-:Y:S02]  /*0930*/  USHF.L.U32 UR4, UR4, 0x1, URZ ;  /* 0x0000000104047899 */ /* 0x000fe4000800063f */
        /* <DEDUP_REMOVED lines=13> */
.L_x_5:
[----:B------:R-:W-:Y:S01]  /*0a10*/  VOTEU.ANY UP2, P2 ;  /* 0x00000000003f7886 */ /* 0x000fe20001040100 */
[----:B-1----:R-:W-:Y:S01]  /*0a20*/  R2UR UR8, R19 ;  /* 0x00000000130872ca */ /* 0x002fe200000e0000 */
[----:B------:R-:W-:Y:S01]  /*0a30*/  UMOV UR4, 0x40 ;  /* 0x0000004000047882 */ /* 0x000fe20000000000 */
[----:B------:R-:W-:Y:S01]  /*0a40*/  NOP ;  /* 0x0000000000007918 */ /* 0x000fe20000000000 */
[----:B------:R-:W-:Y:S01]  /*0a50*/  ISETP.EQ.AND P0, PT, R4, 0x2, P1 ;  /* 0x000000020400780c */ /* 0x000fe20000f02270 */
[----:B------:R-:W1:Y:S01]  /*0a60*/  @UP2 S2UR UR7, SR_CgaCtaId ;  /* 0x00000000000729c3 */ /* 0x000e620000008800 */
[----:B------:R-:W-:Y:S01]  /*0a70*/  @UP2 UMOV UR6, 0x400 ;  /* 0x0000040000062882 */ /* 0x000fe20000000000 */
[----:B------:R-:W-:-:S04]  /*0a80*/  @UP2 UIADD3 UR4, -UR4, 0x100000, URZ ;  /* 0x0010000004042890 */ /* 0x000fc8000fffe13f */
[----:B------:R-:W-:Y:S02]  /*0a90*/  @UP2 USHF.L.U32 UR5, UR4, 0xb, URZ ;  /* 0x0000000b04052899 */ /* 0x000fe4000800063f */
[----:B------:R-:W-:Y:S01]  /*0aa0*/  @UP2 USHF.L.U32 UR4, UR4, 0x1, URZ ;  /* 0x0000000104042899 */ /* 0x000fe2000800063f */
[----:B------:R-:W-:Y:S01]  /*0ab0*/  ISETP.NE.AND P3, PT, RZ, UR8, PT ;  /* 0x00000008ff007c0c */ /* 0x000fe2000bf65270 */
[----:B-1----:R-:W-:Y:S01]  /*0ac0*/  @UP2 ULEA UR6, UR7, UR6, 0x18 ;  /* 0x0000000607062291 */ /* 0x002fe2000f8ec03f */
[----:B------:R-:W-:Y:S01]  /*0ad0*/  VOTEU.ANY UP2, P2 ;  /* 0x00000000003f7886 */ /* 0x000fe20001040100 */
[----:B------:R-:W-:Y:S01]  /*0ae0*/  ISETP.EQ.AND P2, PT, R4, 0x1, P1 ;  /* 0x000000010400780c */ /* 0x000fe20000f42270 */
[----:B------:R-:W1:Y:S09]  /*0af0*/  FENCE.VIEW.ASYNC.S ;  /* 0x00000000000073c6 */ /* 0x000e720000000000 */
[----:B-1----:R1:W2:Y:S01]  /*0b00*/  @UP2 SYNCS.EXCH.64 URZ, [UR6+0x2e4b0], UR4 ;  /* 0x02e4b004063f25b2 */ /* 0x0022a20008000100 */
[----:B------:R-:W-:Y:S01]  /*0b10*/  NOP ;  /* 0x0000000000007918 */ /* 0x000fe20000000000 */
[----:B--234-:R-:W-:Y:S06]  /*0b20*/  BAR.SYNC.DEFER_BLOCKING 0x0 ;  /* 0x0000000000007b1d */ /* 0x01cfec0000010000 */
[----:B------:R-:W-:Y:S05]  /*0b30*/  @!P3 BRA `(.L_x_6) ;  /* 0x000000940060b947 */ /* 0x000fea0003800000 */
[----:B------:R-:W-:-:S06]  /*0b40*/  UISETP.GT.U32.AND UP0, UPT, UR10, 0x3, UPT ;  /* 0x000000030a00788c */ /* 0x000fcc000bf04070 */
[----:B------:R-:W-:-:S13]  /*0b50*/  PLOP3.LUT P0, PT, PT, PT, UP0, 0x80, 0x0 ;  /* 0x000000000000781c */ /* 0x000fda0003f0f008 */
[----:B-1----:R-:W-:Y:S05]  /*0b60*/  @P0 EXIT ;  /* 0x000000000000094d */ /* 0x002fea0003800000 */
.L_x_7:
[----:B------:R-:W-:-:S08]  /*0b70*/  NOP ;  /* 0x0000000000007918 */ /* 0x000fd00000000000 */
[----:B------:R-:W1:Y:S02]  /*0b80*/  USETMAXREG.TRY_ALLOC.CTAPOOL UP0, 0xf0 ;  /* 0x000000f0000079c8 */ /* 0x000e640008000600 */
[----:B-1----:R-:W-:-:S13]  /*0b90*/  PLOP3.LUT P0, PT, PT, PT, UP0, 0x80, 0x0 ;  /* 0x000000000000781c */ /* 0x002fda0003f0f008 */
[----:B------:R-:W-:Y:S05]  /*0ba0*/  @!P0 BRA `(.L_x_7) ;  /* 0xfffffffc00f08947 */ /* 0x000fea000383ffff */
[----:B------:R-:W-:Y:S02]  /*0bb0*/  ULDC UR4, c[0x0][0xa00] ;  /* 0x0002800000047ab9 */ /* 0x000fe40000000800 */
[----:B------:R-:W-:-:S13]  /*0bc0*/  ISETP.GE.AND P0, PT, R17, UR4, PT ;  /* 0x0000000411007c0c */ /* 0x000fda000bf06270 */
[----:B------:R-:W-:Y:S05]  /*0bd0*/  @P0 EXIT ;  /* 0x000000000000094d */ /* 0x000fea0003800000 */
[----:B------:R-:W-:Y:S01]  /*0be0*/  SHF.R.S32.HI R3, RZ, 0x1f, R2 ;  /* 0x0000001fff037819 */ /* 0x000fe20000011402 */
[----:B------:R-:W-:Y:S01]  /*0bf0*/  UMOV UR60, URZ ;  /* 0x0000003f003c7c82 */ /* 0x000fe20008000000 */
[----:B------:R-:W-:Y:S01]  /*0c00*/  R2UR UR4, R19 ;  /* 0x00000000130472ca */ /* 0x000fe200000e0000 */
[----:B------:R-:W-:Y:S01]  /*0c10*/  UMOV UR37, URZ ;  /* 0x0000003f00257c82 */ /* 0x000fe20008000000 */
[----:B------:R-:W-:Y:S02]  /*0c20*/  LEA.HI R3, R3, R2, RZ, 0x7 ;  /* 0x0000000203037211 */ /* 0x000fe400078f38ff */
[----:B------:R-:W-:Y:S02]  /*0c30*/  R2UR UR5, R18 ;  /* 0x00000000120572ca */ /* 0x000fe400000e0000 */
[----:B------:R-:W-:Y:S02]  /*0c40*/  LOP3.LUT R3, R3, 0xffffff80, RZ, 0xc0, !PT ;  /* 0xffffff8003037812 */ /* 0x000fe400078ec0ff */
[----:B------:R-:W-:-:S03]  /*0c50*/  MOV R152, RZ ;  /* 0x000000ff00987202 */ /* 0x000fc60000000f00 */
[----:B------:R-:W-:Y:S02]  /*0c60*/  IMAD.IADD R3, R2, 0x1, -R3 ;  /* 0x0000000102037824 */ /* 0x000fe400078e0a03 */
[----:B------:R-:W-:-:S03]  /*0c70*/  UISETP.NE.AND UP0, UPT, UR4, 0x1, UPT ;  /* 0x000000010400788c */ /* 0x000fc6000bf05270 */
[----:B------:R-:W-:Y:S01]  /*0c80*/  SHF.R.S32.HI R0, RZ, 0x1f, R3 ;  /* 0x0000001fff007819 */ /* 0x000fe20000011403 */
[----:B------:R-:W-:Y:S02]  /*0c90*/  USEL UR4, URZ, 0x1, UP0 ;  /* 0x000000013f047887 */ /* 0x000fe40008000000 */
[----:B------:R-:W-:Y:S01]  /*0ca0*/  ULOP3.LUT UR6, UR5, 0x1, URZ, 0xfc, !UPT ;  /* 0x0000000105067892 */ /* 0x000fe2000f8efc3f */
[CC--:B------:R-:W-:Y:S02]  /*0cb0*/  LEA.HI R4, R0.reuse, R3.reuse, RZ, 0x2 ;  /* 0x0000000300047211 */ /* 0x0c0fe400078f10ff */
[----:B------:R-:W-:Y:S01]  /*0cc0*/  LEA.HI R0, R0, R3, RZ, 0x5 ;  /* 0x0000000300007211 */ /* 0x000fe200078f28ff */
[----:B------:R-:W-:Y:S01]  /*0cd0*/  UMOV UR5, URZ ;  /* 0x0000003f00057c82 */ /* 0x000fe20008000000 */
[--C-:B------:R-:W-:Y:S01]  /*0ce0*/  SHF.R.S32.HI R5, RZ, 0x2, R4.reuse ;  /* 0x00000002ff057819 */ /* 0x100fe20000011404 */
[----:B------:R-:W-:Y:S01]  /*0cf0*/  IMAD.U32 R157, RZ, RZ, UR4 ;  /* 0x00000004ff9d7e24 */ /* 0x000fe2000f8e00ff */
[----:B------:R-:W-:-:S02]  /*0d00*/  SHF.R.S32.HI R6, RZ, 0x1f, R4 ;  /* 0x0000001fff067819 */ /* 0x000fc40000011404 */
[----:B------:R-:W-:Y:S02]  /*0d10*/  LOP3.LUT R4, R4, 0x7ffffffc, RZ, 0xc0, !PT ;  /* 0x7ffffffc04047812 */ /* 0x000fe400078ec0ff */
[----:B------:R-:W-:Y:S02]  /*0d20*/  LEA.HI R6, R6, R5, RZ, 0x3 ;  /* 0x0000000506067211 */ /* 0x000fe400078f18ff */
[----:B------:R-:W-:Y:S02]  /*0d30*/  SHF.R.S32.HI R0, RZ, 0x5, R0 ;  /* 0x00000005ff007819 */ /* 0x000fe40000011400 */
[----:B------:R-:W-:Y:S02]  /*0d40*/  LOP3.LUT R6, R6, 0xfffffff8, RZ, 0xc0, !PT ;  /* 0xfffffff806067812 */ /* 0x000fe400078ec0ff */
[----:B------:R-:W-:Y:S02]  /*0d50*/  IADD3 R4, R3, -R4, RZ ;  /* 0x8000000403047210 */ /* 0x000fe40007ffe0ff */
[----:B------:R-:W-:-:S02]  /*0d60*/  IADD3 R153, R5, -R6, RZ ;  /* 0x8000000605997210 */ /* 0x000fc40007ffe0ff */
[----:B------:R-:W-:Y:S02]  /*0d70*/  MOV R158, UR6 ;  /* 0x00000006009e7c02 */ /* 0x000fe40008000f00 */
[----:B------:R-:W-:Y:S01]  /*0d80*/  MOV R156, UR5 ;  /* 0x00000005009c7c02 */ /* 0x000fe20008000f00 */
[----:B------:R-:W-:Y:S01]  /*0d90*/  IMAD R153, R0, 0x10, R153 ;  /* 0x0000001000997824 */ /* 0x000fe200078e0299 */
[----:B------:R-:W-:-:S07]  /*0da0*/  SHF.L.U32 R23, R4, 0x1, RZ ;  /* 0x0000000104177819 */ /* 0x000fce00000006ff */
.L_x_83:
[----:B------:R-:W-:Y:S01]  /*0db0*/  ULDC UR9, c[0x0][0xa04] ;  /* 0x0002810000097ab9 */ /* 0x000fe20000000800 */
[----:B------:R-:W-:Y:S01]  /*0dc0*/  R2UR UR8, R17 ;  /* 0x00000000110872ca */ /* 0x000fe200000e0000 */
[----:B------:R-:W-:Y:S01]  /*0dd0*/  UISETP.NE.AND UP0, UPT, UR9, 0x1, UPT ;  /* 0x000000010900788c */ /* 0x000fe2000bf05270 */
[----:B------:R-:W-:Y:S01]  /*0de0*/  R2UR UR11, R19 ;  /* 0x00000000130b72ca */ /* 0x000fe200000e0000 */
[----:B------:R-:W-:Y:S01]  /*0df0*/  ULDC UR4, c[0x0][0xa10] ;  /* 0x0002840000047ab9 */ /* 0x000fe20000000800 */
[----:B------:R-:W-:Y:S01]  /*0e00*/  ULDC UR36, c[0x0][0xa1c] ;  /* 0x0002870000247ab9 */ /* 0x000fe20000000800 */
[----:B------:R-:W-:-:S07]  /*0e10*/  UISETP.NE.AND UP1, UPT, UR4, 0x1, UPT ;  /* 0x000000010400788c */ /* 0x000fce000bf25270 */
[----:B------:R-:W-:Y:S01]  /*0e20*/  @UP0 ULDC.64 UR6, c[0x0][0xa08] ;  /* 0x0002820000060ab9 */ /* 0x000fe20000000a00 */
[----:B------:R-:W-:Y:S01]  /*0e30*/  UMOV UR10, UR8 ;  /* 0x00000008000a7c82 */ /* 0x000fe20008000000 */
[----:B------:R-:W-:Y:S02]  /*0e40*/  UIMAD.WIDE.U32 UR4, UR8, UR6, URZ ;  /* 0x00000006080472a5 */ /* 0x000fe4000f8e003f */
[----:B------:R-:W-:Y:S02]  /*0e50*/  UISETP.NE.AND UP2, UPT, UR11, 0x1, UPT ;  /* 0x000000010b00788c */ /* 0x000fe4000bf45270 */
[----:B------:R-:W-:Y:S02]  /*0e60*/  @UP0 USHF.R.U32.HI UR10, URZ, UR7, UR5 ;  /* 0x000000073f0a0299 */ /* 0x000fe40008011605 */
[----:B------:R-:W-:Y:S01]  /*0e70*/  UISETP.NE.AND UP0, UPT, UR36, 0x1, UPT ;  /* 0x000000012400788c */ /* 0x000fe2000bf05270 */
[----:B------:R-:W-:Y:S01]  /*0e80*/  @UP1 ULDC UR4, c[0x0][0xa14] ;  /* 0x0002850000041ab9 */ /* 0x000fe20000000800 */
[----:B------:R-:W-:Y:S01]  /*0e90*/  @UP1 ULDC UR6, c[0x0][0xa18] ;  /* 0x0002860000061ab9 */ /* 0x000fe20000000800 */
[----:B------:R-:W-:Y:S01]  /*0ea0*/  UIMAD.WIDE.U32 UR4, UR10, UR4, URZ ;  /* 0x000000040a0472a5 */ /* 0x000fe2000f8e003f */
[----:B------:R-:W-:Y:S01]  /*0eb0*/  PLOP3.LUT P0, PT, PT, PT, UP2, 0x80, 0x0 ;  /* 0x000000000000781c */ /* 0x000fe20003f0f028 */
[----:B------:R-:W-:Y:S01]  /*0ec0*/  UMOV UR61, UR10 ;  /* 0x0000000a003d7c82 */ /* 0x000fe20008000000 */
[----:B------:R-:W-:Y:S01]  /*0ed0*/  IADD3 R0, RZ, -UR10, RZ ;  /* 0x8000000aff007c10 */ /* 0x000fe2000fffe0ff */
[----:B------:R-:W-:Y:S01]  /*0ee0*/  @UP1 USHF.R.U32.HI UR61, URZ, UR6, UR5 ;  /* 0x000000063f3d1299 */ /* 0x000fe20008011605 */
[----:B------:R-:W-:-:S03]  /*0ef0*/  IMAD.U32 R155, RZ, RZ, UR10 ;  /* 0x0000000aff9b7e24 */ /* 0x000fc6000f8e00ff */
[----:B------:R-:W-:Y:S01]  /*0f00*/  @UP0 ULDC.64 UR6, c[0x0][0xa20] ;  /* 0x0002880000060ab9 */ /* 0x000fe20000000a00 */
[----:B------:R-:W-:Y:S01]  /*0f10*/  IMAD R0, R0, UR9, R17 ;  /* 0x0000000900007c24 */ /* 0x000fe2000f8e0211 */
[----:B------:R-:W-:-:S03]  /*0f20*/  UIMAD.WIDE.U32 UR4, UR61, UR6, URZ ;  /* 0x000000063d0472a5 */ /* 0x000fc6000f8e003f */
[----:B------:R-:W-:Y:S01]  /*0f30*/  UMOV UR6, UR61 ;  /* 0x0000003d00067c82 */ /* 0x000fe20008000000 */
[----:B------:R-:W-:-:S04]  /*0f40*/  @UP0 USHF.R.U32.HI UR6, URZ, UR7, UR5 ;  /* 0x000000073f060299 */ /* 0x000fc80008011605 */
[----:B------:R-:W-:-:S04]  /*0f50*/  UIADD3 UR4, -UR6, URZ, URZ ;  /* 0x0000003f06047290 */ /* 0x000fc8000fffe13f */
[----:B------:R-:W-:Y:S01]  /*0f60*/  UIMAD UR36, UR36, UR4, UR61 ;  /* 0x00000004242472a4 */ /* 0x000fe2000f8e023d */
[----:B------:R-:W-:Y:S11]  /*0f70*/  @!P0 BRA `(.L_x_8) ;  /* 0x00000000008c8947 */ /* 0x000ff60003800000 */
[----:B------:R-:W-:-:S13]  /*0f80*/  R2UR UR4, R19 ;  /* 0x00000000130472ca */ /* 0x000fda00000e0000 */
[----:B------:R-:W-:-:S06]  /*0f90*/  UISETP.NE.AND UP0, UPT, UR4, 0x2, UPT ;  /* 0x000000020400788c */ /* 0x000fcc000bf05270 */
[----:B------:R-:W-:-:S13]  /*0fa0*/  PLOP3.LUT P1, PT, PT, PT, UP0, 0x80, 0x0 ;  /* 0x000000000000781c */ /* 0x000fda0003f2f008 */
[----:B------:R-:W-:Y:S05]  /*0fb0*/  @!P1 BRA `(.L_x_9) ;  /* 0x00000000005c9947 */ /* 0x000fea0003800000 */
[----:B------:R-:W-:-:S13]  /*0fc0*/  R2UR UR4, R19 ;  /* 0x00000000130472ca */ /* 0x000fda00000e0000 */
[----:B------:R-:W-:-:S06]  /*0fd0*/  UISETP.NE.AND UP0, UPT, UR4, 0x3, UPT ;  /* 0x000000030400788c */ /* 0x000fcc000bf05270 */
[----:B------:R-:W-:-:S13]  /*0fe0*/  PLOP3.LUT P1, PT, PT, PT, UP0, 0x80, 0x0 ;  /* 0x000000000000781c */ /* 0x000fda0003f2f008 */
[----:B------:R-:W-:Y:S05]  /*0ff0*/  @!P1 BRA `(.L_x_10) ;  /* 0x0000000000309947 */ /* 0x000fea0003800000 */
[----:B------:R-:W-:-:S13]  /*1000*/  R2UR UR4, R19 ;  /* 0x00000000130472ca */ /* 0x000fda00000e0000 */
[----:B------:R-:W-:-:S06]  /*1010*/  UISETP.NE.AND UP0, UPT, UR4, 0x4, UPT ;  /* 0x000000040400788c */ /* 0x000fcc000bf05270 */
[----:B------:R-:W-:-:S13]  /*1020*/  PLOP3.LUT P1, PT, PT, PT, UP0, 0x80, 0x0 ;  /* 0x000000000000781c */ /* 0x000fda0003f2f008 */
[----:B------:R-:W-:Y:S05]  /*1030*/  @P1 BRA `(.L_x_11) ;  /* 0x0000000000741947 */ /* 0x000fea0003800000 */
[----:B------:R-:W-:Y:S01]  /*1040*/  R2UR UR5, R156 ;  /* 0x000000009c0572ca */ /* 0x000fe200000e0000 */
[----:B------:R-:W-:Y:S02]  /*1050*/  UIADD3 UR4, UR60, -0x1, URZ ;  /* 0xffffffff3c047890 */ /* 0x000fe4000fffe03f */
[----:B------:R-:W-:Y:S02]  /*1060*/  ULOP3.LUT UR60, UR60, 0x1, URZ, 0xc, !UPT ;  /* 0x000000013c3c7892 */ /* 0x000fe4000f8e0c3f */
[----:B------:R-:W-:-:S04]  /*1070*/  ULOP3.LUT UR4, UR4, 0x2, URZ, 0xc0, !UPT ;  /* 0x0000000204047892 */ /* 0x000fc8000f8ec03f */
[----:B------:R-:W-:-:S04]  /*1080*/  USHF.R.U32.HI UR4, URZ, 0x1, UR4 ;  /* 0x000000013f047899 */ /* 0x000fc80008011604 */
[----:B------:R-:W-:-:S06]  /*1090*/  ULOP3.LUT UR5, UR5, UR4, URZ, 0x3c, !UPT ;  /* 0x0000000405057292 */ /* 0x000fcc000f8e3c3f */
[----:B------:R-:W-:Y:S01]  /*10a0*/  MOV R156, UR5 ;  /* 0x00000005009c7c02 */ /* 0x000fe20008000f00 */
[----:B------:R-:W-:Y:S06]  /*10b0*/  BRA `(.L_x_11) ;  /* 0x0000000000547947 */ /* 0x000fec0003800000 */
.L_x_10:
[----:B------:R-:W-:Y:S01]  /*10c0*/  R2UR UR5, R156 ;  /* 0x000000009c0572ca */ /* 0x000fe200000e0000 */
[----:B------:R-:W-:Y:S02]  /*10d0*/  ULOP3.LUT UP0, URZ, UR60, 0x2, URZ, 0xc0, !UPT ;  /* 0x000000023c3f7892 */ /* 0x000fe4000f80c03f */
[----:B------:R-:W-:Y:S02]  /*10e0*/  ULOP3.LUT UR60, UR60, 0x1, URZ, 0xc0, !UPT ;  /* 0x000000013c3c7892 */ /* 0x000fe4000f8ec03f */
[----:B------:R-:W-:-:S08]  /*10f0*/  USEL UR4, URZ, 0x1, UP0 ;  /* 0x000000013f047887 */ /* 0x000fd00008000000 */
[----:B------:R-:W-:-:S06]  /*1100*/  ULOP3.LUT UR5, UR5, UR4, URZ, 0x3c, !UPT ;  /* 0x0000000405057292 */ /* 0x000fcc000f8e3c3f */
[----:B------:R-:W-:Y:S01]  /*1110*/  IMAD.U32 R156, RZ, RZ, UR5 ;  /* 0x00000005ff9c7e24 */ /* 0x000fe2000f8e00ff */
[----:B------:R-:W-:Y:S06]  /*1120*/  BRA `(.L_x_11) ;  /* 0x0000000000387947 */ /* 0x000fec0003800000 */
.L_x_9:
[----:B------:R-:W-:Y:S01]  /*1130*/  R2UR UR5, R156 ;  /* 0x000000009c0572ca */ /* 0x000fe200000e0000 */
[----:B------:R-:W-:Y:S02]  /*1140*/  UIADD3 UR4, UR60, 0x1, URZ ;  /* 0x000000013c047890 */ /* 0x000fe4000fffe03f */
[----:B------:R-:W-:Y:S02]  /*1150*/  ULOP3.LUT UR60, UR60, 0x1, URZ, 0xc, !UPT ;  /* 0x000000013c3c7892 */ /* 0x000fe4000f8e0c3f */
[----:B------:R-:W-:-:S04]  /*1160*/  UISETP.GT.U32.AND UP0, UPT, UR4, 0x1, UPT ;  /* 0x000000010400788c */ /* 0x000fc8000bf04070 */
[----:B------:R-:W-:-:S04]  /*1170*/  USEL UR4, URZ, 0x1, !UP0 ;  /* 0x000000013f047887 */ /* 0x000fc8000c000000 */
[----:B------:R-:W-:-:S06]  /*1180*/  ULOP3.LUT UR5, UR5, UR4, URZ, 0x3c, !UPT ;  /* 0x0000000405057292 */ /* 0x000fcc000f8e3c3f */
[----:B------:R-:W-:Y:S01]  /*1190*/  MOV R156, UR5 ;  /* 0x00000005009c7c02 */ /* 0x000fe20008000f00 */
[----:B------:R-:W-:Y:S06]  /*11a0*/  BRA `(.L_x_11) ;  /* 0x0000000000187947 */ /* 0x000fec0003800000 */
.L_x_8:
[----:B------:R-:W-:Y:S01]  /*11b0*/  R2UR UR5, R156 ;  /* 0x000000009c0572ca */ /* 0x000fe200000e0000 */
[----:B------:R-:W-:Y:S02]  /*11c0*/  UISETP.GT.U32.AND UP0, UPT, UR60, 0x1, UPT ;  /* 0x000000013c00788c */ /* 0x000fe4000bf04070 */
[----:B------:R-:W-:Y:S02]  /*11d0*/  ULOP3.LUT UR60, UR60, 0x1, URZ, 0xc0, !UPT ;  /* 0x000000013c3c7892 */ /* 0x000fe4000f8ec03f */
[----:B------:R-:W-:-:S08]  /*11e0*/  USEL UR4, URZ, 0x1, !UP0 ;  /* 0x000000013f047887 */ /* 0x000fd0000c000000 */
[----:B------:R-:W-:-:S06]  /*11f0*/  ULOP3.LUT UR5, UR5, UR4, URZ, 0x3c, !UPT ;  /* 0x0000000405057292 */ /* 0x000fcc000f8e3c3f */
[----:B------:R-:W-:-:S07]  /*1200*/  MOV R156, UR5 ;  /* 0x00000005009c7c02 */ /* 0x000fce0008000f00 */
.L_x_11:
        /* <DEDUP_REMOVED lines=9> */
[----:B------:R-:W-:Y:S01]  /*12a0*/  R2UR UR4, R19 ;  /* 0x00000000130472ca */ /* 0x000fe200000e0000 */
[----:B------:R-:W-:-:S12]  /*12b0*/  IMAD.MOV.U32 R22, RZ, RZ, R0 ;  /* 0x000000ffff167224 */ /* 0x000fd800078e0000 */
[----:B------:R-:W-:-:S06]  /*12c0*/  UISETP.NE.AND UP0, UPT, UR4, 0x4, UPT ;  /* 0x000000040400788c */ /* 0x000fcc000bf05270 */
[----:B------:R-:W-:-:S13]  /*12d0*/  PLOP3.LUT P0, PT, PT, PT, UP0, 0x80, 0x0 ;  /* 0x000000000000781c */ /* 0x000fda0003f0f008 */
[----:B------:R-:W-:Y:S05]  /*12e0*/  @P0 BRA `(.L_x_15) ;  /* 0x00000000001c0947 */ /* 0x000fea0003800000 */
[----:B------:R-:W-:Y:S01]  /*12f0*/  LEA R22, R0, 0x3, 0x1 ;  /* 0x0000000300167811 */ /* 0x000fe200078e08ff */
[----:B------:R-:W-:Y:S06]  /*1300*/  BRA `(.L_x_15) ;  /* 0x0000000000147947 */ /* 0x000fec0003800000 */
.L_x_14:
[----:B------:R-:W-:Y:S01]  /*1310*/  LEA R22, R0, 0x2, 0x1 ;  /* 0x0000000200167811 */ /* 0x000fe200078e08ff */
[----:B------:R-:W-:Y:S06]  /*1320*/  BRA `(.L_x_15) ;  /* 0x00000000000c7947 */ /* 0x000fec0003800000 */
.L_x_13:
[----:B------:R-:W-:Y:S01]  /*1330*/  LEA R22, R0, 0x1, 0x1 ;  /* 0x0000000100167811 */ /* 0x000fe200078e08ff */
[----:B------:R-:W-:Y:S06]  /*1340*/  BRA `(.L_x_15) ;  /* 0x0000000000047947 */ /* 0x000fec0003800000 */
.L_x_12:
[----:B------:R-:W-:-:S07]  /*1350*/  SHF.L.U32 R22, R0, 0x1, RZ ;  /* 0x0000000100167819 */ /* 0x000fce00000006ff */
.L_x_15:
[----:B------:R-:W-:Y:S01]  /*1360*/  R2UR UR5, R16 ;  /* 0x00000000100572ca */ /* 0x000fe200000e0000 */
[----:B------:R-:W-:Y:S01]  /*1370*/  ULDC UR4, c[0x0][0x28c] ;  /* 0x0000a30000047ab9 */ /* 0x000fe20000000800 */
[----:B------:R-:W-:Y:S01]  /*1380*/  LEA R0, R0, 0xbf, 0x7 ;  /* 0x000000bf00007811 */ /* 0x000fe200078e38ff */
[----:B------:R-:W-:-:S03]  /*1390*/  UIADD3 UR4, UR4, 0x3f, URZ ;  /* 0x0000003f04047890 */ /* 0x000fc6000fffe03f */
[----:B------:R-:W-:-:S04]  /*13a0*/  SHF.R.S32.HI R3, RZ, 0x1f, R0 ;  /* 0x0000001fff037819 */ /* 0x000fc80000011400 */
[----:B------:R-:W-:-:S03]  /*13b0*/  LEA.HI R3, R3, R0, RZ, 0x6 ;  /* 0x0000000003037211 */ /* 0x000fc600078f30ff */
[----:B------:R-:W-:Y:S01]  /*13c0*/  ULOP3.LUT UR6, UR5, 0x1, URZ, 0xfc, !UPT ;  /* 0x0000000105067892 */ /* 0x000fe2000f8efc3f */
[----:B------:R-:W-:Y:S01]  /*13d0*/  SHF.R.S32.HI R3, RZ, 0x6, R3 ;  /* 0x00000006ff037819 */ /* 0x000fe20000011403 */
[----:B------:R-:W-:Y:S02]  /*13e0*/  USHF.R.S32.HI UR5, URZ, 0x1f, UR4 ;  /* 0x0000001f3f057899 */ /* 0x000fe40008011404 */
[----:B------:R-:W-:Y:S02]  /*13f0*/  UISETP.NE.AND UP0, UPT, UR6, 0x3, UPT ;  /* 0x000000030600788c */ /* 0x000fe4000bf05270 */
[----:B------:R-:W-:-:S04]  /*1400*/  ULEA.HI UR5, UR5, UR4, URZ, 0x6 ;  /* 0x0000000405057291 */ /* 0x000fc8000f8f303f */
[----:B------:R-:W-:Y:S01]  /*1410*/  PLOP3.LUT P0, PT, PT, PT, UP0, 0x80, 0x0 ;  /* 0x000000000000781c */ /* 0x000fe20003f0f008 */
[----:B------:R-:W-:-:S06]  /*1420*/  USHF.R.S32.HI UR5, URZ, 0x6, UR5 ;  /* 0x000000063f057899 */ /* 0x000fcc0008011405 */
[----:B------:R-:W-:-:S06]  /*1430*/  VIMNMX R9, R3, UR5, PT ;  /* 0x0000000503097c48 */ /* 0x000fcc000bfe0100 */
[----:B------:R-:W-:Y:S05]  /*1440*/  @!P0 BRA `(.L_x_16) ;  /* 0x0000000000048947 */ /* 0x000fea0003800000 */
[----:B------:R-:W-:Y:S01]  /*1450*/  BPT.TRAP 0x1 ;  /* 0x000000040000795c */ /* 0x000fe20000300000 */
.L_x_16:
[----:B------:R-:W1:Y:S01]  /*1460*/  S2UR UR4, SR_CgaCtaId ;  /* 0x00000000000479c3 */ /* 0x000e620000008800 */
[----:B------:R-:W-:Y:S01]  /*1470*/  R2UR UR6, R156 ;  /* 0x000000009c0672ca */ /* 0x000fe200000e0000 */
[----:B------:R-:W-:Y:S01]  /*1480*/  UMOV UR38, 0x400 ;  /* 0x0000040000267882 */ /* 0x000fe20000000000 */
[----:B------:R-:W-:-:S11]  /*1490*/  R2UR UR5, R158 ;  /* 0x000000009e0572ca */ /* 0x000fd600000e0000 */
[----:B------:R-:W-:Y:S02]  /*14a0*/  MOV R0, UR6 ;  /* 0x0000000600007c02 */ /* 0x000fe40008000f00 */
[----:B------:R-:W-:Y:S02]  /*14b0*/  UISETP.NE.AND UP0, UPT, UR5, 0x3, UPT ;  /* 0x000000030500788c */ /* 0x000fe4000bf05270 */
[----:B------:R-:W-:-:S04]  /*14c0*/  SHF.L.U32 R0, R0, 0x1f, RZ ;  /* 0x0000001f00007819 */ /* 0x000fc800000006ff */
[----:B------:R-:W-:Y:S01]  /*14d0*/  PLOP3.LUT P0, PT, PT, PT, UP0, 0x80, 0x0 ;  /* 0x000000000000781c */ /* 0x000fe20003f0f008 */
[----:B-1----:R-:W-:-:S04]  /*14e0*/  ULEA UR38, UR4, UR38, 0x18 ;  /* 0x0000002604267291 */ /* 0x002fc8000f8ec03f */
[----:B------:R-:W-:-:S09]  /*14f0*/  ULEA UR4, UR60, UR38, 0x3 ;  /* 0x000000263c047291 */ /* 0x000fd2000f8e183f */
[----:B------:R-:W1:Y:S02]  /*1500*/  SYNCS.PHASECHK.TRANS64.TRYWAIT P1, [UR4+0x2e450], R0 ;  /* 0x02e45000ff0075a7 */ /* 0x000e640008020144 */
[----:B-1----:R-:W-:Y:S05]  /*1510*/  @!P1 BRA `(.L_x_17) ;  /* 0x000000a400f89947 */ /* 0x002fea0003800000 */
.L_x_130:
[----:B------:R-:W-:Y:S05]  /*1520*/  @!P0 BRA `(.L_x_18) ;  /* 0x0000000000048947 */ /* 0x000fea0003800000 */
[----:B------:R-:W-:Y:S01]  /*1530*/  BPT.TRAP 0x1 ;  /* 0x000000040000795c */ /* 0x000fe20000300000 */
.L_x_18:
[----:B------:R-:W-:Y:S01]  /*1540*/  ULEA UR5, UR37, UR38, 0x3 ;  /* 0x0000002625057291 */ /* 0x000fe2000f8e183f */
[----:B-1----:R-:W-:Y:S01]  /*1550*/  SHF.L.U32 R0, R152, 0x1f, RZ ;  /* 0x0000001f98007819 */ /* 0x002fe200000006ff */
[----:B------:R-:W-:Y:S01]  /*1560*/  UIADD3 UR4, UR38, 0x2e490, URZ ;  /* 0x0002e49026047890 */ /* 0x000fe2000fffe03f */
[----:B------:R-:W-:Y:S02]  /*1570*/  R2UR UR6, R19 ;  /* 0x00000000130672ca */ /* 0x000fe400000e0000 */
[----:B------:R-:W-:-:S04]  /*1580*/  SHF.L.U32 R3, R157, 0x1f, RZ ;  /* 0x0000001f9d037819 */ /* 0x000fc800000006ff */
[----:B------:R-:W1:Y:S07]  /*1590*/  SYNCS.PHASECHK.TRANS64.TRYWAIT P1, [UR5+0x2e400], R0 ;  /* 0x02e40000ff0075a7 */ /* 0x000e6e0008020145 */
[----:B------:R-:W-:Y:S02]  /*15a0*/  ULEA UR49, UR6, 0xfffffff8, 0x3 ;  /* 0xfffffff806317891 */ /* 0x000fe4000f8e183f */
[----:B------:R-:W-:Y:S02]  /*15b0*/  ULEA UR6, UR6, UR4, 0x3 ;  /* 0x0000000406067291 */ /* 0x000fe4000f8e183f */
[----:B------:R-:W-:-:S04]  /*15c0*/  ULOP3.LUT UR49, UR49, 0x8, URZ, 0xc, !UPT ;  /* 0x0000000831317892 */ /* 0x000fc8000f8e0c3f */
[----:B------:R-:W-:Y:S01]  /*15d0*/  IMAD.U32 R12, RZ, RZ, UR6 ;  /* 0x00000006ff0c7e24 */ /* 0x000fe2000f8e00ff */
[----:B-1----:R-:W-:Y:S07]  /*15e0*/  @!P1 BRA `(.L_x_19) ;  /* 0x000000a400dc9947 */ /* 0x002fee0003800000 */
.L_x_131:
[----:B------:R-:W-:-:S13]  /*15f0*/  R2UR UR6, R12 ;  /* 0x000000000c0672ca */ /* 0x000fda00000e0000 */
[----:B------:R-:W2:Y:S02]  /*1600*/  SYNCS.PHASECHK.TRANS64.TRYWAIT P1, [UR6+-0x8], R3 ;  /* 0xfffff803ff0075a7 */ /* 0x000ea40008020146 */
[----:B--2---:R-:W-:Y:S05]  /*1610*/  @!P1 BRA `(.L_x_20) ;  /* 0x000000a400e89947 */ /* 0x004fea0003800000 */
.L_x_132:
[----:B------:R-:W-:Y:S01]  /*1620*/  UIADD3 UR7, UR38, 0xc000, URZ ;  /* 0x0000c00026077890 */ /* 0x000fe2000fffe03f */
[----:B------:R-:W-:Y:S01]  /*1630*/  WARPGROUP.ARRIVE ;  /* 0x00000000000079c5 */ /* 0x000fe20000000000 */
[----:B------:R-:W-:Y:S01]  /*1640*/  USHF.R.U32.HI UR6, URZ, 0x4, UR38 ;  /* 0x000000043f067899 */ /* 0x000fe20008011626 */
[----:B-1----:R-:W-:Y:S01]  /*1650*/  IMAD R0, R22, 0x40, R153 ;  /* 0x0000004016007824 */ /* 0x002fe200078e0299 */
[----:B------:R-:W-:Y:S01]  /*1660*/  USHF.R.U32.HI UR7, URZ, 0x4, UR7 ;  /* 0x000000043f077899 */ /* 0x000fe20008011607 */
[C---:B------:R-:W-:Y:S01]  /*1670*/  IADD3 R3, R23.reuse, 0x8, RZ ;  /* 0x0000000817037810 */ /* 0x040fe20007ffe0ff */
[----:B------:R-:W-:Y:S01]  /*1680*/  ULOP3.LUT UR6, UR6, 0x3fff, URZ, 0xc0, !UPT ;  /* 0x00003fff06067892 */ /* 0x000fe2000f8ec03f */
[C---:B------:R-:W-:Y:S01]  /*1690*/  VIADD R6, R0.reuse, 0x8 ;  /* 0x0000000800067836 */ /* 0x040fe20000000000 */
[----:B------:R-:W-:Y:S01]  /*16a0*/  ULOP3.LUT UR7, UR7, 0x3fff, URZ, 0xc0, !UPT ;  /* 0x00003fff07077892 */ /* 0x000fe2000f8ec03f */
[----:B------:R-:W-:Y:S01]  /*16b0*/  ISETP.GE.AND P6, PT, R0, R3, PT ;  /* 0x000000030000720c */ /* 0x000fe20003fc6270 */
[----:B------:R-:W-:Y:S01]  /*16c0*/  ULOP3.LUT UR6, UR6, 0x10000, URZ, 0xfc, !UPT ;  /* 0x0001000006067892 */ /* 0x000fe2000f8efc3f */
[C---:B------:R-:W-:Y:S01]  /*16d0*/  IADD3 R3, R23.reuse, 0x10, RZ ;  /* 0x0000001017037810 */ /* 0x040fe20007ffe0ff */
[----:B------:R-:W-:Y:S01]  /*16e0*/  ULOP3.LUT UR39, UR7, 0x10000, URZ, 0xfc, !UPT ;  /* 0x0001000007277892 */ /* 0x000fe2000f8efc3f */
[CC--:B------:R-:W-:Y:S01]  /*16f0*/  ISETP.GE.AND P1, PT, R6.reuse, R23.reuse, PT ;  /* 0x000000170600720c */ /* 0x0c0fe20003f26270 */
[----:B------:R-:W-:Y:S01]  /*1700*/  UIMAD UR6, UR60, 0x600, UR6 ;  /* 0x000006003c0678a4 */ /* 0x000fe2000f8e0206 */
[----:B------:R-:W-:Y:S01]  /*1710*/  ISETP.GT.AND P3, PT, R6, R23, PT ;  /* 0x000000170600720c */ /* 0x000fe20003f64270 */
[----:B------:R-:W-:Y:S01]  /*1720*/  UIMAD UR48, UR37, 0x600, UR39 ;  /* 0x00000600253078a4 */ /* 0x000fe2000f8e0227 */
[C---:B------:R-:W-:Y:S01]  /*1730*/  IADD3 R7, R23.reuse, 0x9, RZ ;  /* 0x0000000917077810 */ /* 0x040fe20007ffe0ff */
[----:B------:R-:W-:Y:S01]  /*1740*/  UMOV UR9, 0x40000040 ;  /* 0x4000004000097882 */ /* 0x000fe20000000000 */
[----:B------:R-:W-:Y:S01]  /*1750*/  UMOV UR11, 0x40000040 ;  /* 0x40000040000b7882 */ /* 0x000fe20000000000 */
[----:B------:R-:W-:Y:S01]  /*1760*/  UIADD3 UR56, UR6, 0x2, URZ ;  /* 0x0000000206387890 */ /* 0x000fe2000fffe03f */
[----:B------:R-:W-:Y:S01]  /*1770*/  MOV R5, UR9 ;  /* 0x0000000900057c02 */ /* 0x000fe20008000f00 */
[----:B------:R-:W-:Y:S01]  /*1780*/  UMOV UR8, UR6 ;  /* 0x0000000600087c82 */ /* 0x000fe20008000000 */
[----:B------:R-:W-:Y:S01]  /*1790*/  UMOV UR10, UR48 ;  /* 0x00000030000a7c82 */ /* 0x000fe20008000000 */
[----:B------:R-:W-:Y:S01]  /*17a0*/  UIADD3 UR58, UR48, 0x2, URZ ;  /* 0x00000002303a7890 */ /* 0x000fe2000fffe03f */
[----:B------:R-:W-:Y:S01]  /*17b0*/  HGMMA.64x64x16.F32.BF16 R24, gdesc[UR8], RZ, !UPT, gsb0 ;  /* 0x00e00000081879f0 */ /* 0x000fe2000c0018ff */
[----:B------:R-:W-:Y:S01]  /*17c0*/  UMOV UR57, 0x40000040 ;  /* 0x4000004000397882 */ /* 0x000fe20000000000 */
[----:B------:R-:W-:Y:S01]  /*17d0*/  UMOV UR59, 0x40000040 ;  /* 0x40000040003b7882 */ /* 0x000fe20000000000 */
[----:B------:R-:W-:Y:S01]  /*17e0*/  MOV R4, UR8 ;  /* 0x0000000800047c02 */ /* 0x000fe20008000f00 */
[----:B------:R-:W-:Y:S01]  /*17f0*/  UIADD3 UR8, UR6, 0x4, URZ ;  /* 0x0000000406087890 */ /* 0x000fe2000fffe03f */
[C---:B------:R-:W-:Y:S01]  /*1800*/  ISETP.GE.AND P2, PT, R0.reuse, R3, PT ;  /* 0x000000030000720c */ /* 0x040fe20003f46270 */
[----:B------:R-:W-:Y:S01]  /*1810*/  UIADD3 UR10, UR48, 0x4, URZ ;  /* 0x00000004300a7890 */ /* 0x000fe2000fffe03f */
[C---:B------:R-:W-:Y:S01]  /*1820*/  VIADD R3, R23.reuse, 0x18 ;  /* 0x0000001817037836 */ /* 0x040fe20000000000 */
[----:B------:R-:W-:Y:S01]  /*1830*/  UMOV UR9, 0x40000040 ;  /* 0x4000004000097882 */ /* 0x000fe20000000000 */
[----:B------:R-:W-:Y:S01]  /*1840*/  UMOV UR11, 0x40000040 ;  /* 0x40000040000b7882 */ /* 0x000fe20000000000 */
[----:B------:R-:W-:Y:S01]  /*1850*/  UIADD3 UR12, UR6, 0x6, URZ ;  /* 0x00000006060c7890 */ /* 0x000fe2000fffe03f */
[C---:B------:R-:W-:Y:S01]  /*1860*/  ISETP.GE.AND P5, PT, R0.reuse, R7, PT ;  /* 0x000000070000720c */ /* 0x040fe20003fa6270 */
[----:B------:R-:W-:Y:S01]  /*1870*/  UIADD3 UR14, UR48, 0x6, URZ ;  /* 0x00000006300e7890 */ /* 0x000fe2000fffe03f */
[C---:B------:R-:W-:Y:S01]  /*1880*/  IADD3 R7, R23.reuse, 0x20, RZ ;  /* 0x0000002017077810 */ /* 0x040fe20007ffe0ff */
[----:B------:R-:W-:Y:S01]  /*1890*/  UMOV UR13, 0x40000040 ;  /* 0x40000040000d7882 */ /* 0x000fe20000000000 */
[----:B------:R-:W-:Y:S01]  /*18a0*/  UMOV UR15, 0x40000040 ;  /* 0x40000040000f7882 */ /* 0x000fe20000000000 */
[----:B------:R-:W-:Y:S01]  /*18b0*/  UIADD3 UR16, UR6, 0x200, URZ ;  /* 0x0000020006107890 */ /* 0x000fe2000fffe03f */
[----:B------:R-:W-:Y:S01]  /*18c0*/  IADD3 R11, R23, 0x11, RZ ;  /* 0x00000011170b7810 */ /* 0x000fe20007ffe0ff */
[----:B------:R-:W-:Y:S01]  /*18d0*/  UIADD3 UR18, UR48, 0x200, URZ ;  /* 0x0000020030127890 */ /* 0x000fe2000fffe03f */
[----:B------:R-:W-:Y:S01]  /*18e0*/  P2R R13, PR, RZ, 0x1 ;  /* 0x00000001ff0d7803 */ /* 0x000fe20000000000 */
[----:B------:R-:W-:Y:S01]  /*18f0*/  UMOV UR17, 0x40000040 ;  /* 0x4000004000117882 */ /* 0x000fe20000000000 */
[----:B------:R-:W-:Y:S01]  /*1900*/  UMOV UR19, 0x40000040 ;  /* 0x4000004000137882 */ /* 0x000fe20000000000 */
[----:B------:R-:W-:Y:S01]  /*1910*/  UIADD3 UR20, UR6, 0x202, URZ ;  /* 0x0000020206147890 */ /* 0x000fe2000fffe03f */
[----:B------:R-:W-:Y:S01]  /*1920*/  ISETP.GE.AND P4, PT, R0, R11, PT ;  /* 0x0000000b0000720c */ /* 0x000fe20003f86270 */
[----:B------:R-:W-:Y:S01]  /*1930*/  UIADD3 UR22, UR48, 0x202, URZ ;  /* 0x0000020230167890 */ /* 0x000fe2000fffe03f */
[----:B------:R-:W-:Y:S01]  /*1940*/  UMOV UR21, 0x40000040 ;  /* 0x4000004000157882 */ /* 0x000fe20000000000 */
[----:B------:R-:W-:Y:S01]  /*1950*/  UMOV UR23, 0x40000040 ;  /* 0x4000004000177882 */ /* 0x000fe20000000000 */
[----:B------:R-:W-:-:S02]  /*1960*/  UIADD3 UR24, UR6, 0x204, URZ ;  /* 0x0000020406187890 */ /* 0x000fc4000fffe03f */
[----:B------:R-:W-:Y:S01]  /*1970*/  UIADD3 UR26, UR48, 0x204, URZ ;  /* 0x00000204301a7890 */ /* 0x000fe2000fffe03f */
[----:B------:R-:W-:Y:S01]  /*1980*/  UMOV UR25, 0x40000040 ;  /* 0x4000004000197882 */ /* 0x000fe20000000000 */
[----:B------:R-:W-:Y:S01]  /*1990*/  UMOV UR27, 0x40000040 ;  /* 0x40000040001b7882 */ /* 0x000fe20000000000 */
[----:B------:R-:W-:Y:S02]  /*19a0*/  UIADD3 UR28, UR6, 0x206, URZ ;  /* 0x00000206061c7890 */ /* 0x000fe4000fffe03f */
[----:B------:R-:W-:Y:S01]  /*19b0*/  UIADD3 UR30, UR48, 0x206, URZ ;  /* 0x00000206301e7890 */ /* 0x000fe2000fffe03f */
[----:B------:R-:W-:Y:S01]  /*19c0*/  UMOV UR29, 0x40000040 ;  /* 0x40000040001d7882 */ /* 0x000fe20000000000 */
[----:B------:R-:W-:Y:S01]  /*19d0*/  UMOV UR31, 0x40000040 ;  /* 0x40000040001f7882 */ /* 0x000fe20000000000 */
[----:B------:R-:W-:Y:S02]  /*19e0*/  UIADD3 UR32, UR6, 0x400, URZ ;  /* 0x0000040006207890 */ /* 0x000fe4000fffe03f */
        /* <DEDUP_REMOVED lines=15> */
[----:B------:R-:W-:Y:S01]  /*1ae0*/  ULDC UR6, c[0x0][0x604] ;  /* 0x0001810000067ab9 */ /* 0x000fe20000000800 */
[----:B------:R-:W-:-:S02]  /*1af0*/  WARPGROUP.DEPBAR.LE gsb0, 0x0 ;  /* 0x00008000000079c5 */ /* 0x000fc40000010000 */
[----:B------:R-:W-:-:S06]  /*1b00*/  WARPGROUP.ARRIVE ;  /* 0x00000000000079c5 */ /* 0x000fcc0000000000 */
[----:B------:R-:W-:Y:S03]  /*1b10*/  HGMMA.64x64x16.F32.BF16 R24, gdesc[UR56], R24, gsb0 ;  /* 0x00e00000381879f0 */ /* 0x000fe60008001818 */
[----:B------:R-:W-:Y:S02]  /*1b20*/  WARPGROUP.DEPBAR.LE gsb0, 0x0 ;  /* 0x00008000000079c5 */ /* 0x000fe40000010000 */
        /* <DEDUP_REMOVED lines=30> */
[----:B------:R-:W-:Y:S02]  /*1d10*/  FSEL R26, R26, -INF , P1 ;  /* 0xff8000001a1a7808 */ /* 0x000fe40000800000 */
[CC--:B------:R-:W-:Y:S02]  /*1d20*/  ISETP.GE.AND P1, PT, R0.reuse, R23.reuse, PT ;  /* 0x000000170000720c */ /* 0x0c0fe40003f26270 */
[----:B------:R-:W-:Y:S02]  /*1d30*/  FSEL R27, R27, -INF , P3 ;  /* 0xff8000001b1b7808 */ /* 0x000fe40001800000 */
[----:B------:R-:W-:-:S02]  /*1d40*/  ISETP.GT.AND P3, PT, R0, R23, PT ;  /* 0x000000170000720c */ /* 0x000fc40003f64270 */
[----:B------:R-:W-:Y:S02]  /*1d50*/  FSEL R24, R24, -INF , P1 ;  /* 0xff80000018187808 */ /* 0x000fe40000800000 */
[----:B------:R-:W-:Y:S02]  /*1d60*/  FSEL R30, R30, -INF , P1 ;  /* 0xff8000001e1e7808 */ /* 0x000fe40000800000 */
[----:B------:R-:W-:Y:S02]  /*1d70*/  ISETP.GE.AND P1, PT, R0, R3, PT ;  /* 0x000000030000720c */ /* 0x000fe40003f26270 */
[----:B------:R-:W-:Y:S02]  /*1d80*/  FSEL R25, R25, -INF , P3 ;  /* 0xff80000019197808 */ /* 0x000fe40001800000 */
[----:B------:R-:W-:Y:S02]  /*1d90*/  IADD3 R3, R23, 0x19, RZ ;  /* 0x0000001917037810 */ /* 0x000fe40007ffe0ff */
[----:B------:R-:W-:-:S02]  /*1da0*/  FSEL R28, R28, -INF , P6 ;  /* 0xff8000001c1c7808 */ /* 0x000fc40003000000 */
[----:B------:R-:W-:Y:S02]  /*1db0*/  FSEL R34, R34, -INF , P6 ;  /* 0xff80000022227808 */ /* 0x000fe40003000000 */
[----:B------:R-:W-:Y:S02]  /*1dc0*/  ISETP.GE.AND P6, PT, R0, R7, PT ;  /* 0x000000070000720c */ /* 0x000fe40003fc6270 */
[----:B------:R-:W-:Y:S02]  /*1dd0*/  FSEL R31, R31, -INF , P3 ;  /* 0xff8000001f1f7808 */ /* 0x000fe40001800000 */
[----:B------:R-:W-:Y:S02]  /*1de0*/  FMNMX R7, R24, R25, !PT ;  /* 0x0000001918077209 */ /* 0x000fe40007800000 */
[----:B------:R-:W-:Y:S01]  /*1df0*/  ISETP.GE.AND P3, PT, R0, R3, PT ;  /* 0x000000030000720c */ /* 0x000fe20003f66270 */
[----:B------:R-:W-:Y:S01]  /*1e00*/  VIADD R3, R23, 0x21 ;  /* 0x0000002117037836 */ /* 0x000fe20000000000 */
[----:B------:R-:W-:-:S02]  /*1e10*/  FSEL R29, R29, -INF , P5 ;  /* 0xff8000001d1d7808 */ /* 0x000fc40002800000 */
[----:B------:R-:W-:Y:S02]  /*1e20*/  FMNMX R6, R28, R7, !PT ;  /* 0x000000071c067209 */ /* 0x000fe40007800000 */
[----:B------:R-:W-:Y:S02]  /*1e30*/  FSEL R35, R35, -INF , P5 ;  /* 0xff80000023237808 */ /* 0x000fe40002800000 */
[----:B------:R-:W-:Y:S02]  /*1e40*/  ISETP.GE.AND P5, PT, R0, R3, PT ;  /* 0x000000030000720c */ /* 0x000fe40003fa6270 */
[----:B------:R-:W-:Y:S02]  /*1e50*/  IADD3 R3, R23, 0x28, RZ ;  /* 0x0000002817037810 */ /* 0x000fe40007ffe0ff */
[----:B------:R-:W-:Y:S02]  /*1e60*/  FSEL R32, R32, -INF , P2 ;  /* 0xff80000020207808 */ /* 0x000fe40001000000 */
[----:B------:R-:W-:-:S02]  /*1e70*/  FMNMX R7, R29, R6, !PT ;  /* 0x000000061d077209 */ /* 0x000fc40007800000 */
[----:B------:R-:W-:Y:S02]  /*1e80*/  FSEL R38, R38, -INF , P2 ;  /* 0xff80000026267808 */ /* 0x000fe40001000000 */
[----:B------:R-:W-:Y:S02]  /*1e90*/  ISETP.GE.AND P2, PT, R0, R3, PT ;  /* 0x000000030000720c */ /* 0x000fe40003f46270 */
[----:B------:R-:W-:Y:S02]  /*1ea0*/  FSEL R33, R33, -INF , P4 ;  /* 0xff80000021217808 */ /* 0x000fe40002000000 */
[----:B------:R-:W-:Y:S02]  /*1eb0*/  FMNMX R6, R32, R7, !PT ;  /* 0x0000000720067209 */ /* 0x000fe40007800000 */
[----:B------:R-:W-:Y:S02]  /*1ec0*/  IADD3 R3, R23, 0x29, RZ ;  /* 0x0000002917037810 */ /* 0x000fe40007ffe0ff */
[----:B------:R-:W-:-:S02]  /*1ed0*/  FSEL R39, R39, -INF , P4 ;  /* 0xff80000027277808 */ /* 0x000fc40002000000 */
[----:B------:R-:W-:Y:S02]  /*1ee0*/  FSEL R36, R36, -INF , P1 ;  /* 0xff80000024247808 */ /* 0x000fe40000800000 */
[----:B------:R-:W-:Y:S02]  /*1ef0*/  FMNMX R7, R33, R6, !PT ;  /* 0x0000000621077209 */ /* 0x000fe40007800000 */
[----:B------:R-:W-:Y:S01]  /*1f00*/  ISETP.GE.AND P4, PT, R0, R3, PT ;  /* 0x000000030000720c */ /* 0x000fe20003f86270 */
[----:B------:R-:W-:Y:S01]  /*1f10*/  VIADD R3, R23, 0x30 ;  /* 0x0000003017037836 */ /* 0x000fe20000000000 */
[----:B------:R-:W-:Y:S02]  /*1f20*/  FSEL R37, R37, -INF , P3 ;  /* 0xff80000025257808 */ /* 0x000fe40001800000 */
[----:B------:R-:W-:Y:S02]  /*1f30*/  FMNMX R6, R36, R7, !PT ;  /* 0x0000000724067209 */ /* 0x000fe40007800000 */
[----:B------:R-:W-:-:S02]  /*1f40*/  FSEL R42, R42, -INF , P1 ;  /* 0xff8000002a2a7808 */ /* 0x000fc40000800000 */
[----:B------:R-:W-:Y:S02]  /*1f50*/  ISETP.GE.AND P1, PT, R0, R3, PT ;  /* 0x000000030000720c */ /* 0x000fe40003f26270 */
[----:B------:R-:W-:Y:S02]  /*1f60*/  IADD3 R3, R23, 0x38, RZ ;  /* 0x0000003817037810 */ /* 0x000fe40007ffe0ff */
[----:B------:R-:W-:Y:S02]  /*1f70*/  FSEL R40, R40, -INF , P6 ;  /* 0xff80000028287808 */ /* 0x000fe40003000000 */
[----:B------:R-:W-:Y:S02]  /*1f80*/  FMNMX R7, R37, R6, !PT ;  /* 0x0000000625077209 */ /* 0x000fe40007800000 */
[----:B------:R-:W-:Y:S02]  /*1f90*/  FSEL R43, R43, -INF , P3 ;  /* 0xff8000002b2b7808 */ /* 0x000fe40001800000 */
[----:B------:R-:W-:-:S02]  /*1fa0*/  ISETP.GE.AND P3, PT, R0, R3, PT ;  /* 0x000000030000720c */ /* 0x000fc40003f66270 */
[----:B------:R-:W-:Y:S02]  /*1fb0*/  FSEL R41, R41, -INF , P5 ;  /* 0xff80000029297808 */ /* 0x000fe40002800000 */
[----:B------:R-:W-:Y:S02]  /*1fc0*/  FMNMX R6, R40, R7, !PT ;  /* 0x0000000728067209 */ /* 0x000fe40007800000 */
[----:B------:R-:W-:Y:S02]  /*1fd0*/  IADD3 R3, R23, 0x39, RZ ;  /* 0x0000003917037810 */ /* 0x000fe40007ffe0ff */
[----:B------:R-:W-:Y:S02]  /*1fe0*/  FSEL R44, R44, -INF , P2 ;  /* 0xff8000002c2c7808 */ /* 0x000fe40001000000 */
[----:B------:R-:W-:Y:S02]  /*1ff0*/  FSEL R52, R52, -INF , P3 ;  /* 0xff80000034347808 */ /* 0x000fe40001800000 */
[----:B------:R-:W-:-:S02]  /*2000*/  FMNMX R7, R41, R6, !PT ;  /* 0x0000000629077209 */ /* 0x000fc40007800000 */
[----:B------:R-:W-:Y:S01]  /*2010*/  ISETP.GE.AND P3, PT, R0, R3, PT ;  /* 0x000000030000720c */ /* 0x000fe20003f66270 */
[----:B------:R-:W-:Y:S01]  /*2020*/  VIADD R3, R23, 0x31 ;  /* 0x0000003117037836 */ /* 0x000fe20000000000 */
[----:B------:R-:W-:Y:S02]  /*2030*/  FSEL R45, R45, -INF , P4 ;  /* 0xff8000002d2d7808 */ /* 0x000fe40002000000 */
[----:B------:R-:W-:Y:S02]  /*2040*/  FMNMX R6, R44, R7, !PT ;  /* 0x000000072c067209 */ /* 0x000fe40007800000 */
[----:B------:R-:W-:Y:S02]  /*2050*/  FSEL R53, R53, -INF , P3 ;  /* 0xff80000035357808 */ /* 0x000fe40001800000 */
[----:B------:R-:W-:Y:S02]  /*2060*/  ISETP.GE.AND P3, PT, R0, R3, PT ;  /* 0x000000030000720c */ /* 0x000fe40003f66270 */
[----:B------:R-:W-:-:S02]  /*2070*/  FSEL R48, R48, -INF , P1 ;  /* 0xff80000030307808 */ /* 0x000fc40000800000 */
[----:B------:R-:W-:Y:S02]  /*2080*/  FMNMX R3, R45, R6, !PT ;  /* 0x000000062d037209 */ /* 0x000fe40007800000 */
[----:B------:R-:W-:Y:S02]  /*2090*/  FSEL R49, R49, -INF , P3 ;  /* 0xff80000031317808 */ /* 0x000fe40001800000 */
[----:B------:R-:W-:Y:S02]  /*20a0*/  FMNMX R0, R48, R3, !PT ;  /* 0x0000000330007209 */ /* 0x000fe40007800000 */
[----:B------:R-:W-:Y:S02]  /*20b0*/  FSEL R46, R46, -INF , P6 ;  /* 0xff8000002e2e7808 */ /* 0x000fe40003000000 */
[----:B------:R-:W-:Y:S02]  /*20c0*/  FMNMX R3, R49, R0, !PT ;  /* 0x0000000031037209 */ /* 0x000fe40007800000 */
[----:B------:R-:W-:-:S02]  /*20d0*/  FSEL R47, R47, -INF , P5 ;  /* 0xff8000002f2f7808 */ /* 0x000fc40002800000 */
[----:B------:R-:W-:Y:S02]  /*20e0*/  FMNMX R0, R52, R3, !PT ;  /* 0x0000000334007209 */ /* 0x000fe40007800000 */
[----:B------:R-:W-:Y:S02]  /*20f0*/  FSEL R50, R50, -INF , P2 ;  /* 0xff80000032327808 */ /* 0x000fe40001000000 */
[----:B------:R-:W-:Y:S02]  /*2100*/  FMNMX R6, R53, R0, !PT ;  /* 0x0000000035067209 */ /* 0x000fe40007800000 */
[----:B------:R-:W-:Y:S02]  /*2110*/  FSEL R51, R51, -INF , P4 ;  /* 0xff80000033337808 */ /* 0x000fe40002000000 */
[----:B------:R-:W-:Y:S01]  /*2120*/  FSEL R54, R54, -INF , P1 ;  /* 0xff80000036367808 */ /* 0x000fe20000800000 */
[----:B------:R-:W1:Y:S01]  /*2130*/  SHFL.BFLY PT, R3, R6, 0x1, 0x1f ;  /* 0x0c201f0006037f89 */ /* 0x000e6200000e0000 */
[----:B------:R-:W-:-:S02]  /*2140*/  FSEL R55, R55, -INF , P3 ;  /* 0xff80000037377808 */ /* 0x000fc40001800000 */
[----:B-1----:R-:W-:Y:S02]  /*2150*/  FMNMX R7, R6, R3, !PT ;  /* 0x0000000306077209 */ /* 0x002fe40007800000 */
[----:B------:R-:W-:-:S03]  /*2160*/  FMNMX R3, R26, R27, !PT ;  /* 0x0000001b1a037209 */ /* 0x000fc60007800000 */
[----:B------:R-:W1:Y:S01]  /*2170*/  SHFL.BFLY PT, R8, R7, 0x2, 0x1f ;  /* 0x0c401f0007087f89 */ /* 0x000e6200000e0000 */
[----:B------:R-:W-:-:S04]  /*2180*/  FMNMX R0, R30, R3, !PT ;  /* 0x000000031e007209 */ /* 0x000fc80007800000 */
[----:B------:R-:W-:-:S04]  /*2190*/  FMNMX R3, R31, R0, !PT ;  /* 0x000000001f037209 */ /* 0x000fc80007800000 */
[----:B------:R-:W-:-:S04]  /*21a0*/  FMNMX R0, R34, R3, !PT ;  /* 0x0000000322007209 */ /* 0x000fc80007800000 */
[----:B------:R-:W-:-:S04]  /*21b0*/  FMNMX R3, R35, R0, !PT ;  /* 0x0000000023037209 */ /* 0x000fc80007800000 */
[----:B------:R-:W-:-:S04]  /*21c0*/  FMNMX R0, R38, R3, !PT ;  /* 0x0000000326007209 */ /* 0x000fc80007800000 */
[----:B------:R-:W-:Y:S02]  /*21d0*/  FMNMX R3, R39, R0, !PT ;  /* 0x0000000027037209 */ /* 0x000fe40007800000 */
[----:B-1----:R-:W-:Y:S02]  /*21e0*/  FMNMX R8, R7, R8, !PT ;  /* 0x0000000807087209 */ /* 0x002fe40007800000 */
[----:B------:R-:W-:Y:S02]  /*21f0*/  FMNMX R0, R42, R3, !PT ;  /* 0x000000032a007209 */ /* 0x000fe40007800000 */
[C---:B------:R-:W-:Y:S02]  /*2200*/  FSETP.NEU.AND P0, PT, R8.reuse, -INF , PT ;  /* 0xff8000000800780b */ /* 0x040fe40003f0d000 */
[----:B------:R-:W-:Y:S02]  /*2210*/  FMNMX R3, R43, R0, !PT ;  /* 0x000000002b037209 */ /* 0x000fe40007800000 */
[----:B------:R-:W-:-:S02]  /*2220*/  FSEL R10, R8, RZ, P0 ;  /* 0x000000ff080a7208 */ /* 0x000fc40000000000 */
[----:B------:R-:W-:Y:S02]  /*2230*/  FMNMX R0, R46, R3, !PT ;  /* 0x000000032e007209 */ /* 0x000fe40007800000 */
[----:B------:R-:W-:Y:S01]  /*2240*/  ISETP.NE.AND P0, PT, R13, RZ, PT ;  /* 0x000000ff0d00720c */ /* 0x000fe20003f05270 */
[----:B------:R-:W-:Y:S01]  /*2250*/  FMUL R10, R10, UR6 ;  /* 0x000000060a0a7c20 */ /* 0x000fe20008400000 */
[----:B------:R-:W-:-:S03]  /*2260*/  FMNMX R3, R47, R0, !PT ;  /* 0x000000002f037209 */ /* 0x000fc60007800000 */
[--C-:B------:R-:W-:Y:S01]  /*2270*/  FFMA R25, R25, UR6, -R10.reuse ;  /* 0x0000000619197c23 */ /* 0x100fe2000800080a */
[--C-:B------:R-:W-:Y:S01]  /*2280*/  FFMA R24, R24, UR6, -R10.reuse ;  /* 0x0000000618187c23 */ /* 0x100fe2000800080a */
[----:B------:R-:W-:Y:S01]  /*2290*/  FMNMX R0, R50, R3, !PT ;  /* 0x0000000332007209 */ /* 0x000fe20007800000 */
[--C-:B------:R-:W-:Y:S01]  /*22a0*/  FFMA R36, R36, UR6, -R10.reuse ;  /* 0x0000000624247c23 */ /* 0x100fe2000800080a */
[--C-:B------:R-:W-:Y:S01]  /*22b0*/  FFMA R29, R29, UR6, -R10.reuse ;  /* 0x000000061d1d7c23 */ /* 0x100fe2000800080a */
[----:B------:R-:W-:Y:S01]  /*22c0*/  FSETP.GEU.AND P2, PT, R25, -126, PT ;  /* 0xc2fc00001900780b */ /* 0x000fe20003f4e000 */
[--C-:B------:R-:W-:Y:S01]  /*22d0*/  FFMA R37, R37, UR6, -R10.reuse ;  /* 0x0000000625257c23 */ /* 0x100fe2000800080a */
[----:B------:R-:W-:Y:S01]  /*22e0*/  FSETP.GEU.AND P5, PT, R24, -126, PT ;  /* 0xc2fc00001800780b */ /* 0x000fe20003fae000 */
[--C-:B------:R-:W-:Y:S01]  /*22f0*/  FFMA R28, R28, UR6, -R10.reuse ;  /* 0x000000061c1c7c23 */ /* 0x100fe2000800080a */
[----:B------:R-:W-:Y:S01]  /*2300*/  FMNMX R3, R51, R0, !PT ;  /* 0x0000000033037209 */ /* 0x000fe20007800000 */
[--C-:B------:R-:W-:Y:S01]  /*2310*/  FFMA R32, R32, UR6, -R10.reuse ;  /* 0x0000000620207c23 */ /* 0x100fe2000800080a */
[--C-:B------:R-:W-:Y:S01]  /*2320*/  FFMA R33, R33, UR6, -R10.reuse ;  /* 0x0000000621217c23 */ /* 0x100fe2000800080a */
[----:B------:R-:W-:Y:S01]  /*2330*/  FSETP.GEU.AND P4, PT, R29, -126, PT ;  /* 0xc2fc00001d00780b */ /* 0x000fe20003f8e000 */
[--C-:B------:R-:W-:Y:S01]  /*2340*/  FFMA R40, R40, UR6, -R10.reuse ;  /* 0x0000000628287c23 */ /* 0x100fe2000800080a */
[----:B------:R-:W-:Y:S01]  /*2350*/  FMNMX R0, R54, R3, !PT ;  /* 0x0000000336007209 */ /* 0x000fe20007800000 */
[--C-:B------:R-:W-:Y:S01]  /*2360*/  FFMA R41, R41, UR6, -R10.reuse ;  /* 0x0000000629297c23 */ /* 0x100fe2000800080a */
[----:B------:R-:W-:Y:S01]  /*2370*/  FSETP.GEU.AND P6, PT, R28, -126, PT ;  /* 0xc2fc00001c00780b */ /* 0x000fe20003fce000 */
[--C-:B------:R-:W-:Y:S01]  /*2380*/  FFMA R44, R44, UR6, -R10.reuse ;  /* 0x000000062c2c7c23 */ /* 0x100fe2000800080a */
[----:B------:R-:W-:Y:S01]  /*2390*/  FMNMX R0, R55, R0, !PT ;  /* 0x0000000037007209 */ /* 0x000fe20007800000 */
[----:B------:R-:W-:Y:S01]  /*23a0*/  @!P2 FMUL R25, R25, 0.5 ;  /* 0x3f0000001919a820 */ /* 0x000fe20000400000 */
[----:B------:R-:W-:Y:S01]  /*23b0*/  @!P5 FMUL R24, R24, 0.5 ;  /* 0x3f0000001818d820 */ /* 0x000fe20000400000 */
[----:B------:R-:W-:Y:S01]  /*23c0*/  FSETP.GEU.AND P3, PT, R32, -126, PT ;  /* 0xc2fc00002000780b */ /* 0x000fe20003f6e000 */
[--C-:B------:R-:W-:Y:S01]  /*23d0*/  FFMA R48, R48, UR6, -R10.reuse ;  /* 0x0000000630307c23 */ /* 0x100fe2000800080a */
[----:B------:R-:W1:Y:S01]  /*23e0*/  SHFL.BFLY PT, R3, R0, 0x1, 0x1f ;  /* 0x0c201f0000037f89 */ /* 0x000e6200000e0000 */
[----:B------:R-:W2:Y:S01]  /*23f0*/  MUFU.EX2 R120, R24 ;  /* 0x0000001800787308 */ /* 0x000ea20000000800 */
[----:B------:R-:W-:Y:S01]  /*2400*/  FSETP.GEU.AND P1, PT, R33, -126, PT ;  /* 0xc2fc00002100780b */ /* 0x000fe20003f2e000 */
[----:B------:R-:W-:Y:S01]  /*2410*/  @!P4 FMUL R29, R29, 0.5 ;  /* 0x3f0000001d1dc820 */ /* 0x000fe20000400000 */
[--C-:B------:R-:W-:Y:S01]  /*2420*/  FFMA R45, R45, UR6, -R10.reuse ;  /* 0x000000062d2d7c23 */ /* 0x100fe2000800080a */
[--C-:B------:R-:W-:Y:S01]  /*2430*/  FFMA R49, R49, UR6, -R10.reuse ;  /* 0x0000000631317c23 */ /* 0x100fe2000800080a */
[----:B------:R-:W-:Y:S01]  /*2440*/  @!P6 FMUL R28, R28, 0.5 ;  /* 0x3f0000001c1ce820 */ /* 0x000fe20000400000 */
[--C-:B------:R-:W-:Y:S01]  /*2450*/  FFMA R52, R52, UR6, -R10.reuse ;  /* 0x0000000634347c23 */ /* 0x100fe2000800080a */
[----:B------:R-:W-:Y:S01]  /*2460*/  FFMA R10, R53, UR6, -R10 ;  /* 0x00000006350a7c23 */ /* 0x000fe2000800080a */
[----:B------:R-:W3:Y:S02]  /*2470*/  MUFU.EX2 R25, R25 ;  /* 0x0000001900197308 */ /* 0x000ee40000000800 */
[----:B------:R-:W-:-:S04]  /*2480*/  @!P3 FMUL R32, R32, 0.5 ;  /* 0x3f0000002020b820 */ /* 0x000fc80000400000 */
[----:B------:R-:W-:Y:S02]  /*2490*/  @!P1 FMUL R33, R33, 0.5 ;  /* 0x3f00000021219820 */ /* 0x000fe40000400000 */
[----:B------:R-:W4:Y:S01]  /*24a0*/  MUFU.EX2 R122, R28 ;  /* 0x0000001c007a7308 */ /* 0x000f220000000800 */
[----:B--2---:R-:W-:Y:S01]  /*24b0*/  @!P5 FMUL R120, R120, R120 ;  /* 0x000000787878d220 */ /* 0x004fe20000400000 */
[----:B------:R-:W-:Y:S02]  /*24c0*/  FSETP.GEU.AND P5, PT, R36, -126, PT ;  /* 0xc2fc00002400780b */ /* 0x000fe40003fae000 */
[----:B-1----:R-:W-:-:S04]  /*24d0*/  FMNMX R3, R0, R3, !PT ;  /* 0x0000000300037209 */ /* 0x002fc80007800000 */
[----:B------:R-:W1:Y:S01]  /*24e0*/  MUFU.EX2 R29, R29 ;  /* 0x0000001d001d7308 */ /* 0x000e620000000800 */
[----:B---3--:R-:W-:Y:S01]  /*24f0*/  @!P2 FMUL R25, R25, R25 ;  /* 0x000000191919a220 */ /* 0x008fe20000400000 */
[----:B------:R-:W-:Y:S01]  /*2500*/  FSETP.GEU.AND P2, PT, R37, -126, PT ;  /* 0xc2fc00002500780b */ /* 0x000fe20003f4e000 */
[----:B------:R-:W2:Y:S04]  /*2510*/  SHFL.BFLY PT, R0, R3, 0x2, 0x1f ;  /* 0x0c401f0003007f89 */ /* 0x000ea800000e0000 */
[----:B------:R-:W-:Y:S01]  /*2520*/  @!P5 FMUL R36, R36, 0.5 ;  /* 0x3f0000002424d820 */ /* 0x000fe20000400000 */
[----:B------:R-:W3:Y:S01]  /*2530*/  MUFU.EX2 R124, R32 ;  /* 0x00000020007c7308 */ /* 0x000ee20000000800 */
[----:B----4-:R-:W-:Y:S01]  /*2540*/  @!P6 FMUL R122, R122, R122 ;  /* 0x0000007a7a7ae220 */ /* 0x010fe20000400000 */
[----:B------:R-:W-:-:S05]  /*2550*/  FSETP.GEU.AND P6, PT, R40, -126, PT ;  /* 0xc2fc00002800780b */ /* 0x000fca0003fce000 */
[----:B------:R-:W-:Y:S01]  /*2560*/  @!P2 FMUL R37, R37, 0.5 ;  /* 0x3f0000002525a820 */ /* 0x000fe20000400000 */
[----:B------:R-:W4:Y:S01]  /*2570*/  MUFU.EX2 R126, R36 ;  /* 0x00000024007e7308 */ /* 0x000f220000000800 */
[----:B-1----:R-:W-:Y:S01]  /*2580*/  @!P4 FMUL R29, R29, R29 ;  /* 0x0000001d1d1dc220 */ /* 0x002fe20000400000 */
[----:B------:R-:W-:-:S05]  /*2590*/  FSETP.GEU.AND P4, PT, R41, -126, PT ;  /* 0xc2fc00002900780b */ /* 0x000fca0003f8e000 */
[----:B------:R-:W-:Y:S01]  /*25a0*/  @!P6 FMUL R40, R40, 0.5 ;  /* 0x3f0000002828e820 */ /* 0x000fe20000400000 */
[----:B------:R-:W1:Y:S01]  /*25b0*/  MUFU.EX2 R37, R37 ;  /* 0x0000002500257308 */ /* 0x000e620000000800 */
[----:B---3--:R-:W-:Y:S01]  /*25c0*/  @!P3 FMUL R124, R124, R124 ;  /* 0x0000007c7c7cb220 */ /* 0x008fe20000400000 */
[----:B------:R-:W-:Y:S02]  /*25d0*/  FSETP.GEU.AND P3, PT, R44, -126, PT ;  /* 0xc2fc00002c00780b */ /* 0x000fe40003f6e000 */
[----:B--2---:R-:W-:-:S03]  /*25e0*/  FMNMX R7, R3, R0, !PT ;  /* 0x0000000003077209 */ /* 0x004fc60007800000 */
[----:B------:R-:W-:Y:S01]  /*25f0*/  @!P4 FMUL R41, R41, 0.5 ;  /* 0x3f0000002929c820 */ /* 0x000fe20000400000 */
[----:B------:R-:W2:Y:S01]  /*2600*/  MUFU.EX2 R33, R33 ;  /* 0x0000002100217308 */ /* 0x000ea20000000800 */
[----:B----4-:R-:W-:Y:S01]  /*2610*/  @!P5 FMUL R126, R126, R126 ;  /* 0x0000007e7e7ed220 */ /* 0x010fe20000400000 */
[----:B------:R-:W-:-:S04]  /*2620*/  FSETP.NEU.AND P5, PT, R7, -INF , PT ;  /* 0xff8000000700780b */ /* 0x000fc80003fad000 */
[----:B------:R-:W-:Y:S01]  /*2630*/  FSEL R0, R7, RZ, P5 ;  /* 0x000000ff07007208 */ /* 0x000fe20002800000 */
[----:B------:R-:W-:Y:S01]  /*2640*/  @!P3 FMUL R44, R44, 0.5 ;  /* 0x3f0000002c2cb820 */ /* 0x000fe20000400000 */
[----:B------:R-:W-:Y:S01]  /*2650*/  FSETP.GEU.AND P5, PT, R49, -126, PT ;  /* 0xc2fc00003100780b */ /* 0x000fe20003fae000 */
[----:B-1----:R-:W-:Y:S01]  /*2660*/  @!P2 FMUL R37, R37, R37 ;  /* 0x000000252525a220 */ /* 0x002fe20000400000 */
[----:B------:R-:W-:Y:S01]  /*2670*/  FSETP.GEU.AND P2, PT, R48, -126, PT ;  /* 0xc2fc00003000780b */ /* 0x000fe20003f4e000 */
[----:B------:R-:W1:Y:S01]  /*2680*/  MUFU.EX2 R11, R40 ;  /* 0x00000028000b7308 */ /* 0x000e620000000800 */
[----:B------:R-:W-:-:S04]  /*2690*/  FMUL R0, R0, UR6 ;  /* 0x0000000600007c20 */ /* 0x000fc80008400000 */
[--C-:B------:R-:W-:Y:S01]  /*26a0*/  FFMA R26, R26, UR6, -R0.reuse ;  /* 0x000000061a1a7c23 */ /* 0x100fe20008000800 */
[----:B--2---:R-:W-:Y:S01]  /*26b0*/  @!P1 FMUL R33, R33, R33 ;  /* 0x0000002121219220 */ /* 0x004fe20000400000 */
[----:B------:R-:W-:Y:S01]  /*26c0*/  FSETP.GEU.AND P1, PT, R45, -126, PT ;  /* 0xc2fc00002d00780b */ /* 0x000fe20003f2e000 */
[----:B------:R-:W2:Y:S01]  /*26d0*/  MUFU.EX2 R128, R41 ;  /* 0x0000002900807308 */ /* 0x000ea20000000800 */
[--C-:B------:R-:W-:Y:S01]  /*26e0*/  FFMA R30, R30, UR6, -R0.reuse ;  /* 0x000000061e1e7c23 */ /* 0x100fe20008000800 */
[----:B------:R-:W-:Y:S01]  /*26f0*/  @!P5 FMUL R49, R49, 0.5 ;  /* 0x3f0000003131d820 */ /* 0x000fe20000400000 */
[--C-:B------:R-:W-:Y:S01]  /*2700*/  FFMA R27, R27, UR6, -R0.reuse ;  /* 0x000000061b1b7c23 */ /* 0x100fe20008000800 */
[----:B------:R-:W-:Y:S01]  /*2710*/  @!P2 FMUL R48, R48, 0.5 ;  /* 0x3f0000003030a820 */ /* 0x000fe20000400000 */
[--C-:B------:R-:W-:Y:S01]  /*2720*/  FFMA R31, R31, UR6, -R0.reuse ;  /* 0x000000061f1f7c23 */ /* 0x100fe20008000800 */
[--C-:B------:R-:W-:Y:S01]  /*2730*/  FFMA R34, R34, UR6, -R0.reuse ;  /* 0x0000000622227c23 */ /* 0x100fe20008000800 */
[--C-:B------:R-:W-:Y:S01]  /*2740*/  FFMA R38, R38, UR6, -R0.reuse ;  /* 0x0000000626267c23 */ /* 0x100fe20008000800 */
[----:B------:R-:W3:Y:S01]  /*2750*/  MUFU.EX2 R13, R44 ;  /* 0x0000002c000d7308 */ /* 0x000ee20000000800 */
[----:B-1----:R-:W-:Y:S01]  /*2760*/  @!P6 FMUL R11, R11, R11 ;  /* 0x0000000b0b0be220 */ /* 0x002fe20000400000 */
[----:B------:R-:W-:Y:S01]  /*2770*/  FSETP.GEU.AND P6, PT, R52, -126, PT ;  /* 0xc2fc00003400780b */ /* 0x000fe20003fce000 */
[--C-:B------:R-:W-:Y:S01]  /*2780*/  FFMA R42, R42, UR6, -R0.reuse ;  /* 0x000000062a2a7c23 */ /* 0x100fe20008000800 */
[----:B------:R-:W-:Y:S01]  /*2790*/  @!P1 FMUL R45, R45, 0.5 ;  /* 0x3f0000002d2d9820 */ /* 0x000fe20000400000 */
[--C-:B------:R-:W-:Y:S01]  /*27a0*/  FFMA R35, R35, UR6, -R0.reuse ;  /* 0x0000000623237c23 */ /* 0x100fe20008000800 */
[--C-:B------:R-:W-:Y:S01]  /*27b0*/  FFMA R39, R39, UR6, -R0.reuse ;  /* 0x0000000627277c23 */ /* 0x100fe20008000800 */
[--C-:B------:R-:W-:Y:S01]  /*27c0*/  FFMA R43, R43, UR6, -R0.reuse ;  /* 0x000000062b2b7c23 */ /* 0x100fe20008000800 */
[----:B------:R-:W1:Y:S01]  /*27d0*/  MUFU.EX2 R15, R48 ;  /* 0x00000030000f7308 */ /* 0x000e620000000800 */
[----:B--2---:R-:W-:Y:S01]  /*27e0*/  @!P4 FMUL R128, R128, R128 ;  /* 0x000000808080c220 */ /* 0x004fe20000400000 */
[----:B------:R-:W-:Y:S01]  /*27f0*/  FSETP.GEU.AND P4, PT, R10, -126, PT ;  /* 0xc2fc00000a00780b */ /* 0x000fe20003f8e000 */
[--C-:B------:R-:W-:Y:S01]  /*2800*/  FFMA R46, R46, UR6, -R0.reuse ;  /* 0x000000062e2e7c23 */ /* 0x100fe20008000800 */
[--C-:B------:R-:W-:Y:S01]  /*2810*/  FFMA R50, R50, UR6, -R0.reuse ;  /* 0x0000000632327c23 */ /* 0x100fe20008000800 */
[--C-:B------:R-:W-:Y:S01]  /*2820*/  FFMA R47, R47, UR6, -R0.reuse ;  /* 0x000000062f2f7c23 */ /* 0x100fe20008000800 */
[--C-:B------:R-:W-:Y:S01]  /*2830*/  FFMA R51, R51, UR6, -R0.reuse ;  /* 0x0000000633337c23 */ /* 0x100fe20008000800 */
[----:B------:R-:W-:Y:S01]  /*2840*/  @!P6 FMUL R52, R52, 0.5 ;  /* 0x3f0000003434e820 */ /* 0x000fe20000400000 */
[----:B------:R-:W2:Y:S01]  /*2850*/  MUFU.EX2 R130, R45 ;  /* 0x0000002d00827308 */ /* 0x000ea20000000800 */
[----:B---3--:R-:W-:Y:S01]  /*2860*/  @!P3 FMUL R13, R13, R13 ;  /* 0x0000000d0d0db220 */ /* 0x008fe20000400000 */
[----:B------:R-:W-:Y:S01]  /*2870*/  FSETP.GEU.AND P3, PT, R26, -126, PT ;  /* 0xc2fc00001a00780b */ /* 0x000fe20003f6e000 */
[--C-:B------:R-:W-:Y:S01]  /*2880*/  FFMA R54, R54, UR6, -R0.reuse ;  /* 0x0000000636367c23 */ /* 0x100fe20008000800 */
[----:B------:R-:W-:Y:S01]  /*2890*/  FFMA R0, R55, UR6, -R0 ;  /* 0x0000000637007c23 */ /* 0x000fe20008000800 */
[----:B------:R-:W-:Y:S01]  /*28a0*/  FADD R3, R120, R11 ;  /* 0x0000000b78037221 */ /* 0x000fe20000000000 */
[----:B------:R-:W-:Y:S01]  /*28b0*/  FADD R24, R25, R128 ;  /* 0x0000008019187221 */ /* 0x000fe20000000000 */
[----:B------:R-:W-:Y:S01]  /*28c0*/  @!P4 FMUL R10, R10, 0.5 ;  /* 0x3f0000000a0ac820 */ /* 0x000fe20000400000 */
[----:B------:R-:W3:Y:S01]  /*28d0*/  MUFU.EX2 R132, R49 ;  /* 0x0000003100847308 */ /* 0x000ee20000000800 */
[----:B-1----:R-:W-:Y:S01]  /*28e0*/  @!P2 FMUL R15, R15, R15 ;  /* 0x0000000f0f0fa220 */ /* 0x002fe20000400000 */
[----:B------:R-:W-:-:S02]  /*28f0*/  FSETP.GEU.AND P2, PT, R30, -126, PT ;  /* 0xc2fc00001e00780b */ /* 0x000fc40003f4e000 */
[----:B------:R-:W-:Y:S01]  /*2900*/  F2FP.BF16.F32.PACK_AB R120, R25, R120 ;  /* 0x000000781978723e */ /* 0x000fe200000010ff */
[----:B------:R-:W-:Y:S01]  /*2910*/  FADD R28, R124, R15 ;  /* 0x0000000f7c1c7221 */ /* 0x000fe20000000000 */
[----:B------:R-:W-:Y:S01]  /*2920*/  F2FP.BF16.F32.PACK_AB R124, R33, R124 ;  /* 0x0000007c217c723e */ /* 0x000fe200000010ff */
[----:B------:R-:W-:Y:S01]  /*2930*/  @!P3 FMUL R26, R26, 0.5 ;  /* 0x3f0000001a1ab820 */ /* 0x000fe20000400000 */
[----:B------:R-:W1:Y:S01]  /*2940*/  MUFU.EX2 R21, R52 ;  /* 0x0000003400157308 */ /* 0x000e620000000800 */
[----:B--2---:R-:W-:Y:S01]  /*2950*/  @!P1 FMUL R130, R130, R130 ;  /* 0x0000008282829220 */ /* 0x004fe20000400000 */
[----:B------:R-:W-:Y:S01]  /*2960*/  FSETP.GEU.AND P1, PT, R27, -126, PT ;  /* 0xc2fc00001b00780b */ /* 0x000fe20003f2e000 */
[----:B------:R-:W-:Y:S01]  /*2970*/  FADD R3, R3, R28 ;  /* 0x0000001c03037221 */ /* 0x000fe20000000000 */
[----:B------:R-:W-:-:S03]  /*2980*/  F2FP.BF16.F32.PACK_AB R128, R128, R11 ;  /* 0x0000000b8080723e */ /* 0x000fc600000010ff */
[----:B------:R-:W-:Y:S01]  /*2990*/  @!P2 FMUL R30, R30, 0.5 ;  /* 0x3f0000001e1ea820 */ /* 0x000fe20000400000 */
[----:B------:R2:W4:Y:S01]  /*29a0*/  MUFU.EX2 R121, R26 ;  /* 0x0000001a00797308 */ /* 0x0005220000000800 */
[----:B---3--:R-:W-:Y:S01]  /*29b0*/  @!P5 FMUL R132, R132, R132 ;  /* 0x000000848484d220 */ /* 0x008fe20000400000 */
[----:B------:R-:W-:-:S05]  /*29c0*/  FSETP.GEU.AND P5, PT, R31, -126, PT ;  /* 0xc2fc00001f00780b */ /* 0x000fca0003fae000 */
[----:B------:R-:W-:Y:S01]  /*29d0*/  @!P1 FMUL R27, R27, 0.5 ;  /* 0x3f0000001b1b9820 */ /* 0x000fe20000400000 */
[----:B------:R-:W3:Y:S01]  /*29e0*/  MUFU.EX2 R123, R30 ;  /* 0x0000001e007b7308 */ /* 0x000ee20000000800 */
[----:B-1----:R-:W-:Y:S01]  /*29f0*/  @!P6 FMUL R21, R21, R21 ;  /* 0x000000151515e220 */ /* 0x002fe20000400000 */
[----:B------:R-:W-:Y:S01]  /*2a00*/  FSETP.GEU.AND P6, PT, R34, -126, PT ;  /* 0xc2fc00002200780b */ /* 0x000fe20003fce000 */
[----:B--2---:R-:W-:Y:S01]  /*2a10*/  FADD R26, R122, R13 ;  /* 0x0000000d7a1a7221 */ /* 0x004fe20000000000 */
[----:B------:R-:W-:-:S03]  /*2a20*/  F2FP.BF16.F32.PACK_AB R122, R29, R122 ;  /* 0x0000007a1d7a723e */ /* 0x000fc600000010ff */
[----:B------:R-:W-:Y:S01]  /*2a30*/  @!P5 FMUL R31, R31, 0.5 ;  /* 0x3f0000001f1fd820 */ /* 0x000fe20000400000 */
[----:B------:R-:W1:Y:S01]  /*2a40*/  MUFU.EX2 R134, R10 ;  /* 0x0000000a00867308 */ /* 0x000e620000000800 */
[----:B----4-:R-:W-:Y:S01]  /*2a50*/  @!P3 FMUL R121, R121, R121 ;  /* 0x000000797979b220 */ /* 0x010fe20000400000 */
[----:B------:R-:W-:-:S05]  /*2a60*/  FSETP.GEU.AND P3, PT, R38, -126, PT ;  /* 0xc2fc00002600780b */ /* 0x000fca0003f6e000 */
[----:B------:R-:W-:Y:S01]  /*2a70*/  @!P6 FMUL R34, R34, 0.5 ;  /* 0x3f0000002222e820 */ /* 0x000fe20000400000 */
[----:B------:R2:W4:Y:S01]  /*2a80*/  MUFU.EX2 R6, R27 ;  /* 0x0000001b00067308 */ /* 0x0005220000000800 */
[----:B---3--:R-:W-:Y:S01]  /*2a90*/  @!P2 FMUL R123, R123, R123 ;  /* 0x0000007b7b7ba220 */ /* 0x008fe20000400000 */
[----:B------:R-:W-:-:S05]  /*2aa0*/  FSETP.GEU.AND P2, PT, R42, -126, PT ;  /* 0xc2fc00002a00780b */ /* 0x000fca0003f4e000 */
[----:B------:R-:W-:Y:S01]  /*2ab0*/  @!P3 FMUL R38, R38, 0.5 ;  /* 0x3f0000002626b820 */ /* 0x000fe20000400000 */
[----:B------:R3:W5:Y:S01]  /*2ac0*/  MUFU.EX2 R10, R31 ;  /* 0x0000001f000a7308 */ /* 0x0007620000000800 */
[----:B-1----:R-:W-:Y:S01]  /*2ad0*/  @!P4 FMUL R134, R134, R134 ;  /* 0x000000868686c220 */ /* 0x002fe20000400000 */
[----:B------:R-:W-:Y:S01]  /*2ae0*/  FSETP.GEU.AND P4, PT, R35, -126, PT ;  /* 0xc2fc00002300780b */ /* 0x000fe20003f8e000 */
[----:B--2---:R-:W-:Y:S01]  /*2af0*/  FADD R27, R29, R130 ;  /* 0x000000821d1b7221 */ /* 0x004fe20000000000 */
[----:B------:R-:W-:Y:S01]  /*2b00*/  F2FP.BF16.F32.PACK_AB R130, R130, R13 ;  /* 0x0000000d8282723e */ /* 0x000fe200000010ff */
[----:B------:R-:W-:Y:S01]  /*2b10*/  FADD R30, R37, R134 ;  /* 0x00000086251e7221 */ /* 0x000fe20000000000 */
[----:B------:R-:W-:Y:S01]  /*2b20*/  F2FP.BF16.F32.PACK_AB R134, R134, R21 ;  /* 0x000000158686723e */ /* 0x000fe200000010ff */
[----:B------:R-:W-:Y:S01]  /*2b30*/  @!P2 FMUL R42, R42, 0.5 ;  /* 0x3f0000002a2aa820 */ /* 0x000fe20000400000 */
[----:B------:R-:W1:Y:S01]  /*2b40*/  MUFU.EX2 R125, R34 ;  /* 0x00000022007d7308 */ /* 0x000e620000000800 */
[----:B----4-:R-:W-:Y:S01]  /*2b50*/  @!P1 FMUL R6, R6, R6 ;  /* 0x0000000606069220 */ /* 0x010fe20000400000 */
[----:B------:R-:W-:Y:S01]  /*2b60*/  FSETP.GEU.AND P1, PT, R39, -126, PT ;  /* 0xc2fc00002700780b */ /* 0x000fe20003f2e000 */
[----:B---3--:R-:W-:Y:S01]  /*2b70*/  FADD R31, R33, R132 ;  /* 0x00000084211f7221 */ /* 0x008fe20000000000 */
[----:B------:R-:W-:Y:S01]  /*2b80*/  FADD R27, R27, R30 ;  /* 0x0000001e1b1b7221 */ /* 0x000fe20000000000 */
[----:B------:R-:W-:-:S02]  /*2b90*/  F2FP.BF16.F32.PACK_AB R132, R132, R15 ;  /* 0x0000000f8484723e */ /* 0x000fc400000010ff */
[----:B------:R-:W-:Y:S01]  /*2ba0*/  @!P4 FMUL R35, R35, 0.5 ;  /* 0x3f0000002323c820 */ /* 0x000fe20000400000 */
[----:B------:R-:W2:Y:S01]  /*2bb0*/  MUFU.EX2 R127, R38 ;  /* 0x00000026007f7308 */ /* 0x000ea20000000800 */
[----:B-----5:R-:W-:Y:S01]  /*2bc0*/  @!P5 FMUL R10, R10, R10 ;  /* 0x0000000a0a0ad220 */ /* 0x020fe20000400000 */
[----:B------:R-:W-:Y:S01]  /*2bd0*/  FSETP.GEU.AND P5, PT, R43, -126, PT ;  /* 0xc2fc00002b00780b */ /* 0x000fe20003fae000 */
[----:B------:R-:W-:-:S04]  /*2be0*/  FADD R24, R24, R31 ;  /* 0x0000001f18187221 */ /* 0x000fc80000000000 */
[----:B------:R-:W-:Y:S01]  /*2bf0*/  @!P1 FMUL R39, R39, 0.5 ;  /* 0x3f00000027279820 */ /* 0x000fe20000400000 */
[----:B------:R3:W4:Y:S01]  /*2c00*/  MUFU.EX2 R14, R35 ;  /* 0x00000023000e7308 */ /* 0x0007220000000800 */
[----:B-1----:R-:W-:Y:S01]  /*2c10*/  @!P6 FMUL R125, R125, R125 ;  /* 0x0000007d7d7de220 */ /* 0x002fe20000400000 */
[----:B------:R-:W-:Y:S01]  /*2c20*/  FSETP.GEU.AND P6, PT, R46, -126, PT ;  /* 0xc2fc00002e00780b */ /* 0x000fe20003fce000 */
[----:B------:R-:W-:-:S04]  /*2c30*/  FADD R24, R24, R27 ;  /* 0x0000001b18187221 */ /* 0x000fc80000000000 */
[----:B------:R-:W-:Y:S01]  /*2c40*/  @!P5 FMUL R43, R43, 0.5 ;  /* 0x3f0000002b2bd820 */ /* 0x000fe20000400000 */
[----:B------:R-:W1:Y:S01]  /*2c50*/  MUFU.EX2 R20, R39 ;  /* 0x0000002700147308 */ /* 0x000e620000000800 */
[----:B--2---:R-:W-:Y:S01]  /*2c60*/  @!P3 FMUL R127, R127, R127 ;  /* 0x0000007f7f7fb220 */ /* 0x004fe20000400000 */
[----:B------:R-:W-:Y:S01]  /*2c70*/  FSETP.GEU.AND P3, PT, R50, -126, PT ;  /* 0xc2fc00003200780b */ /* 0x000fe20003f6e000 */
[----:B---3--:R-:W-:Y:S01]  /*2c80*/  FADD R35, R126, R21 ;  /* 0x000000157e237221 */ /* 0x008fe20000000000 */
[----:B------:R-:W-:-:S03]  /*2c90*/  F2FP.BF16.F32.PACK_AB R126, R37, R126 ;  /* 0x0000007e257e723e */ /* 0x000fc600000010ff */
[----:B------:R-:W-:Y:S01]  /*2ca0*/  @!P6 FMUL R46, R46, 0.5 ;  /* 0x3f0000002e2ee820 */ /* 0x000fe20000400000 */
[----:B------:R-:W2:Y:S01]  /*2cb0*/  MUFU.EX2 R42, R42 ;  /* 0x0000002a002a7308 */ /* 0x000ea20000000800 */
[----:B----4-:R-:W-:Y:S01]  /*2cc0*/  @!P4 FMUL R14, R14, R14 ;  /* 0x0000000e0e0ec220 */ /* 0x010fe20000400000 */
[----:B------:R-:W-:Y:S01]  /*2cd0*/  FSETP.GEU.AND P4, PT, R47, -126, PT ;  /* 0xc2fc00002f00780b */ /* 0x000fe20003f8e000 */
[----:B------:R-:W-:-:S04]  /*2ce0*/  FADD R26, R26, R35 ;  /* 0x000000231a1a7221 */ /* 0x000fc80000000000 */
[----:B------:R-:W-:Y:S01]  /*2cf0*/  @!P3 FMUL R50, R50, 0.5 ;  /* 0x3f0000003232b820 */ /* 0x000fe20000400000 */
[----:B------:R-:W3:Y:S01]  /*2d00*/  MUFU.EX2 R129, R43 ;  /* 0x0000002b00817308 */ /* 0x000ee20000000800 */
[----:B-1----:R-:W-:Y:S01]  /*2d10*/  @!P1 FMUL R20, R20, R20 ;  /* 0x0000001414149220 */ /* 0x002fe20000400000 */
[----:B------:R-:W-:Y:S01]  /*2d20*/  FSETP.GEU.AND P1, PT, R51, -126, PT ;  /* 0xc2fc00003300780b */ /* 0x000fe20003f2e000 */
[----:B------:R-:W-:Y:S01]  /*2d30*/  FADD R3, R3, R26 ;  /* 0x0000001a03037221 */ /* 0x000fe20000000000 */
[----:B------:R-:W-:-:S03]  /*2d40*/  MOV R26, UR49 ;  /* 0x00000031001a7c02 */ /* 0x000fc60008000f00 */
[----:B------:R-:W-:Y:S01]  /*2d50*/  @!P4 FMUL R47, R47, 0.5 ;  /* 0x3f0000002f2fc820 */ /* 0x000fe20000400000 */
[----:B------:R-:W1:Y:S01]  /*2d60*/  MUFU.EX2 R46, R46 ;  /* 0x0000002e002e7308 */ /* 0x000e620000000800 */
[----:B--2---:R-:W-:Y:S01]  /*2d70*/  @!P2 FMUL R42, R42, R42 ;  /* 0x0000002a2a2aa220 */ /* 0x004fe20000400000 */
[----:B------:R-:W-:Y:S01]  /*2d80*/  FSETP.GEU.AND P2, PT, R54, -126, PT ;  /* 0xc2fc00003600780b */ /* 0x000fe20003f4e000 */
[----:B------:R2:W-:Y:S01]  /*2d90*/  SYNCS.ARRIVE.TRANS64.A1T0 RZ, [R26+UR4], RZ ;  /* 0x000000ff1aff79a7 */ /* 0x0005e20008100004 */
[----:B------:R-:W-:Y:S01]  /*2da0*/  UIADD3 UR4, UR37, 0x1, URZ ;  /* 0x0000000125047890 */ /* 0x000fe2000fffe03f */
[----:B------:R-:W-:Y:S02]  /*2db0*/  FADD R3, R3, R24 ;  /* 0x0000001803037221 */ /* 0x000fe40000000000 */
[----:B------:R-:W-:Y:S01]  /*2dc0*/  @!P1 FMUL R51, R51, 0.5 ;  /* 0x3f00000033339820 */ /* 0x000fe20000400000 */
[----:B------:R-:W4:Y:S01]  /*2dd0*/  MUFU.EX2 R131, R47 ;  /* 0x0000002f00837308 */ /* 0x000f220000000800 */
[----:B---3--:R-:W-:Y:S01]  /*2de0*/  @!P5 FMUL R129, R129, R129 ;  /* 0x000000818181d220 */ /* 0x008fe20000400000 */
[----:B------:R-:W-:Y:S01]  /*2df0*/  FSETP.GEU.AND P5, PT, R0, -126, PT ;  /* 0xc2fc00000000780b */ /* 0x000fe20003fae000 */
[----:B------:R-:W-:-:S02]  /*2e00*/  UISETP.NE.AND UP0, UPT, UR4, 0x5, UPT ;  /* 0x000000050400788c */ /* 0x000fc4000bf05270 */
[----:B------:R-:W-:Y:S01]  /*2e10*/  FADD R28, R6, R129 ;  /* 0x00000081061c7221 */ /* 0x000fe20000000000 */
[----:B------:R-:W-:Y:S01]  /*2e20*/  F2FP.BF16.F32.PACK_AB R129, R129, R42 ;  /* 0x0000002a8181723e */ /* 0x000fe200000010ff */
[----:B------:R-:W-:Y:S01]  /*2e30*/  @!P2 FMUL R54, R54, 0.5 ;  /* 0x3f0000003636a820 */ /* 0x000fe20000400000 */
[----:B------:R-:W3:Y:S01]  /*2e40*/  MUFU.EX2 R50, R50 ;  /* 0x0000003200327308 */ /* 0x000ee20000000800 */
[----:B-1----:R-:W-:Y:S01]  /*2e50*/  @!P6 FMUL R46, R46, R46 ;  /* 0x0000002e2e2ee220 */ /* 0x002fe20000400000 */
[----:B------:R-:W-:Y:S02]  /*2e60*/  USEL UR6, URZ, 0x1, UP0 ;  /* 0x000000013f067887 */ /* 0x000fe40008000000 */
[----:B------:R-:W-:Y:S01]  /*2e70*/  USEL UR4, UR4, URZ, UP0 ;  /* 0x0000003f04047287 */ /* 0x000fe20008000000 */
[----:B------:R-:W-:Y:S01]  /*2e80*/  FADD R30, R123, R46 ;  /* 0x0000002e7b1e7221 */ /* 0x000fe20000000000 */
[----:B------:R-:W-:Y:S01]  /*2e90*/  F2FP.BF16.F32.PACK_AB R123, R10, R123 ;  /* 0x0000007b0a7b723e */ /* 0x000fe200000010ff */
[----:B------:R-:W-:Y:S01]  /*2ea0*/  @!P5 FMUL R0, R0, 0.5 ;  /* 0x3f0000000000d820 */ /* 0x000fe20000400000 */
[----:B------:R-:W1:Y:S01]  /*2eb0*/  MUFU.EX2 R133, R51 ;  /* 0x0000003300857308 */ /* 0x000e620000000800 */
[----:B----4-:R-:W-:Y:S01]  /*2ec0*/  @!P4 FMUL R131, R131, R131 ;  /* 0x000000838383c220 */ /* 0x010fe20000400000 */
[----:B------:R-:W-:-:S03]  /*2ed0*/  LOP3.LUT R152, R152, UR6, RZ, 0x3c, !PT ;  /* 0x0000000698987c12 */ /* 0x000fc6000f8e3cff */
[----:B------:R-:W-:Y:S01]  /*2ee0*/  FADD R31, R10, R131 ;  /* 0x000000830a1f7221 */ /* 0x000fe20000000000 */
[----:B------:R-:W-:Y:S02]  /*2ef0*/  F2FP.BF16.F32.PACK_AB R131, R131, R46 ;  /* 0x0000002e8383723e */ /* 0x000fe400000010ff */
[----:B------:R-:W4:Y:S01]  /*2f00*/  MUFU.EX2 R136, R54 ;  /* 0x0000003600887308 */ /* 0x000f220000000800 */
[----:B---3--:R-:W-:-:S04]  /*2f10*/  @!P3 FMUL R50, R50, R50 ;  /* 0x000000323232b220 */ /* 0x008fc80000400000 */
[----:B------:R-:W-:Y:S01]  /*2f20*/  FADD R35, R125, R50 ;  /* 0x000000327d237221 */ /* 0x000fe20000000000 */
[----:B------:R-:W-:Y:S02]  /*2f30*/  F2FP.BF16.F32.PACK_AB R125, R14, R125 ;  /* 0x0000007d0e7d723e */ /* 0x000fe400000010ff */
[----:B------:R3:W5:Y:S01]  /*2f40*/  MUFU.EX2 R135, R0 ;  /* 0x0000000000877308 */ /* 0x0007620000000800 */
[----:B-1----:R-:W-:-:S04]  /*2f50*/  @!P1 FMUL R133, R133, R133 ;  /* 0x0000008585859220 */ /* 0x002fc80000400000 */
[----:B------:R-:W-:Y:S01]  /*2f60*/  FADD R39, R14, R133 ;  /* 0x000000850e277221 */ /* 0x000fe20000000000 */
[----:B------:R-:W-:Y:S01]  /*2f70*/  F2FP.BF16.F32.PACK_AB R133, R133, R50 ;  /* 0x000000328585723e */ /* 0x000fe200000010ff */
[----:B----4-:R-:W-:Y:S01]  /*2f80*/  @!P2 FMUL R136, R136, R136 ;  /* 0x000000888888a220 */ /* 0x010fe20000400000 */
[----:B---3--:R-:W-:Y:S01]  /*2f90*/  FADD R0, R121, R42 ;  /* 0x0000002a79007221 */ /* 0x008fe20000000000 */
[----:B------:R-:W-:Y:S01]  /*2fa0*/  FADD R28, R28, R39 ;  /* 0x000000271c1c7221 */ /* 0x000fe20000000000 */
[----:B------:R-:W-:Y:S01]  /*2fb0*/  F2FP.BF16.F32.PACK_AB R121, R6, R121 ;  /* 0x000000790679723e */ /* 0x000fe200000010ff */
[----:B------:R-:W-:Y:S01]  /*2fc0*/  FADD R41, R127, R136 ;  /* 0x000000887f297221 */ /* 0x000fe20000000000 */
[----:B------:R-:W-:Y:S01]  /*2fd0*/  FADD R0, R0, R35 ;  /* 0x0000002300007221 */ /* 0x000fe20000000000 */
[----:B------:R-:W-:Y:S01]  /*2fe0*/  F2FP.BF16.F32.PACK_AB R127, R20, R127 ;  /* 0x0000007f147f723e */ /* 0x000fe200000010ff */
[----:B-----5:R-:W-:Y:S01]  /*2ff0*/  @!P5 FMUL R135, R135, R135 ;  /* 0x000000878787d220 */ /* 0x020fe20000400000 */
[----:B------:R-:W-:-:S03]  /*3000*/  FADD R41, R30, R41 ;  /* 0x000000291e297221 */ /* 0x000fc60000000000 */
[----:B------:R-:W-:Y:S01]  /*3010*/  FADD R32, R20, R135 ;  /* 0x0000008714207221 */ /* 0x000fe20000000000 */
[----:B------:R-:W-:-:S03]  /*3020*/  FADD R0, R0, R41 ;  /* 0x0000002900007221 */ /* 0x000fc60000000000 */
[----:B------:R-:W-:-:S04]  /*3030*/  FADD R31, R31, R32 ;  /* 0x000000201f1f7221 */ /* 0x000fc80000000000 */
[----:B------:R-:W-:-:S04]  /*3040*/  FADD R31, R28, R31 ;  /* 0x0000001f1c1f7221 */ /* 0x000fc80000000000 */
[----:B------:R-:W-:Y:S01]  /*3050*/  FADD R0, R0, R31 ;  /* 0x0000001f00007221 */ /* 0x000fe20000000000 */
[----:B--2---:R-:W-:Y:S06]  /*3060*/  @!P0 BRA `(.L_x_21) ;  /* 0x0000000000048947 */ /* 0x004fec0003800000 */
[----:B------:R-:W-:Y:S01]  /*3070*/  BPT.TRAP 0x1 ;  /* 0x000000040000795c */ /* 0x000fe20000300000 */
.L_x_21:
[----:B------:R-:W-:Y:S01]  /*3080*/  ULEA UR6, UR4, UR38, 0x3 ;  /* 0x0000002604067291 */ /* 0x000fe2000f8e183f */
[----:B------:R-:W-:Y:S01]  /*3090*/  SHF.L.U32 R6, R152, 0x1f, RZ ;  /* 0x0000001f98067819 */ /* 0x000fe200000006ff */
[----:B------:R-:W-:-:S07]  /*30a0*/  ULOP3.LUT UR7, UR7, 0x2000000, URZ, 0xfc, !UPT ;  /* 0x0200000007077892 */ /* 0x000fce000f8efc3f */
[----:B------:R-:W1:Y:S02]  /*30b0*/  SYNCS.PHASECHK.TRANS64.TRYWAIT P1, [UR6+0x2e400], R6 ;  /* 0x02e40006ff0075a7 */ /* 0x000e640008020146 */
[----:B-1----:R-:W-:Y:S05]  /*30c0*/  @!P1 BRA `(.L_x_22) ;  /* 0x0000008c00589947 */ /* 0x002fea0003800000 */
.L_x_133:
[----:B------:R-:W-:Y:S01]  /*30d0*/  UIMAD UR6, UR4, 0x600, UR7 ;  /* 0x00000600040678a4 */ /* 0x000fe2000f8e0207 */
[----:B------:R-:W-:Y:S01]  /*30e0*/  WARPGROUP.ARRIVE ;  /* 0x00000000000079c5 */ /* 0x000fe20000000000 */
[----:B------:R-:W-:Y:S01]  /*30f0*/  UMOV UR11, 0x40000040 ;  /* 0x40000040000b7882 */ /* 0x000fe20000000000 */
[----:B------:R-:W-:-:S04]  /*3100*/  F2FP.BF16.F32.PACK_AB R135, R135, R136 ;  /* 0x000000888787723e */ /* 0x000fc800000010ff */
[----:B------:R-:W-:Y:S02]  /*3110*/  UMOV UR10, UR6 ;  /* 0x00000006000a7c82 */ /* 0x000fe40008000000 */
[----:B------:R-:W-:Y:S01]  /*3120*/  HGMMA.64x192x16.F32.BF16 R24, R120, gdesc[UR8].tnspB, RZ, !UPT, gsb0 ;  /* 0x42e0000878187df0 */ /* 0x000fe2000c0018ff */
[----:B------:R-:W-:Y:S01]  /*3130*/  UIADD3 UR10, UR6, 0x80, URZ ;  /* 0x00000080060a7890 */ /* 0x000fe2000fffe03f */
[----:B------:R-:W-:Y:S01]  /*3140*/  UMOV UR11, 0x40000040 ;  /* 0x40000040000b7882 */ /* 0x000fe20000000000 */
[----:B------:R-:W-:Y:S02]  /*3150*/  WARPGROUP.DEPBAR.LE gsb0, 0x0 ;  /* 0x00008000000079c5 */ /* 0x000fe40000010000 */
[----:B------:R-:W-:-:S15]  /*3160*/  WARPGROUP.ARRIVE ;  /* 0x00000000000079c5 */ /* 0x000fde0000000000 */
[----:B------:R-:W-:Y:S01]  /*3170*/  HGMMA.64x192x16.F32.BF16 R24, R124, gdesc[UR8].tnspB, R24, gsb0 ;  /* 0x42e000087c187df0 */ /* 0x000fe20008001818 */
        /* <DEDUP_REMOVED lines=9> */
[----:B------:R-:W-:Y:S03]  /*3210*/  HGMMA.64x192x16.F32.BF16 R24, R132, gdesc[UR8].tnspB, R24, gsb0 ;  /* 0x42e0000884187df0 */ /* 0x000fe60008001818 */
[----:B------:R-:W-:Y:S02]  /*3220*/  WARPGROUP.DEPBAR.LE gsb0, 0x0 ;  /* 0x00008000000079c5 */ /* 0x000fe40000010000 */
[----:B------:R-:W-:Y:S05]  /*3230*/  @!P0 BRA `(.L_x_23) ;  /* 0x0000000000048947 */ /* 0x000fea0003800000 */
[----:B------:R-:W-:Y:S01]  /*3240*/  BPT.TRAP 0x1 ;  /* 0x000000040000795c */ /* 0x000fe20000300000 */
.L_x_23:
[----:B------:R-:W-:Y:S01]  /*3250*/  R2UR UR6, R18 ;  /* 0x00000000120672ca */ /* 0x000fe200000e0000 */
[----:B------:R-:W-:-:S04]  /*3260*/  UIADD3 UR5, UR5, 0x2e428, URZ ;  /* 0x0002e42805057890 */ /* 0x000fc8000fffe03f */
[----:B------:R-:W-:-:S08]  /*3270*/  UPRMT UR5, URZ, 0x654, UR5 ;  /* 0x000006543f057896 */ /* 0x000fd00008000005 */
[----:B------:R-:W-:Y:S01]  /*3280*/  UISETP.GT.U32.AND UP0, UPT, UR6, 0x1, UPT ;  /* 0x000000010600788c */ /* 0x000fe2000bf04070 */
[----:B------:R-:W-:Y:S05]  /*3290*/  SYNCS.ARRIVE.TRANS64.RED.A1T0 RZ, [UR5], RZ ;  /* 0x000000ffffff79a7 */ /* 0x000fea0008100405 */
[----:B------:R-:W-:-:S13]  /*32a0*/  PLOP3.LUT P1, PT, PT, PT, UP0, 0x80, 0x0 ;  /* 0x000000000000781c */ /* 0x000fda0003f2f008 */
[----:B------:R-:W-:Y:S05]  /*32b0*/  @P1 BRA `(.L_x_24) ;  /* 0x0000000000041947 */ /* 0x000fea0003800000 */
[----:B------:R-:W-:Y:S01]  /*32c0*/  BPT.TRAP 0x1 ;  /* 0x000000040000795c */ /* 0x000fe20000300000 */
.L_x_24:
[----:B------:R-:W-:Y:S01]  /*32d0*/  UIADD3 UR37, UR4, 0x1, URZ ;  /* 0x0000000104257890 */ /* 0x000fe2000fffe03f */
[C---:B------:R-:W-:Y:S01]  /*32e0*/  ISETP.GE.AND P2, PT, R9.reuse, 0x4, PT ;  /* 0x000000040900780c */ /* 0x040fe20003f46270 */
[----:B------:R-:W-:Y:S01]  /*32f0*/  VIADD R10, R9, 0xfffffffe ;  /* 0xfffffffe090a7836 */ /* 0x000fe20000000000 */
[----:B-1----:R-:W-:Y:S01]  /*3300*/  IADD3 R6, R23, 0x40, RZ ;  /* 0x0000004017067810 */ /* 0x002fe20007ffe0ff */
[----:B------:R-:W-:-:S04]  /*3310*/  UISETP.NE.AND UP0, UPT, UR37, 0x5, UPT ;  /* 0x000000052500788c */ /* 0x000fc8000bf05270 */
[----:B------:R-:W-:Y:S02]  /*3320*/  USEL UR5, URZ, 0x1, UP0 ;  /* 0x000000013f057887 */ /* 0x000fe40008000000 */
[----:B------:R-:W-:-:S04]  /*3330*/  USEL UR37, UR37, URZ, UP0 ;  /* 0x0000003f25257287 */ /* 0x000fc80008000000 */
[----:B------:R-:W-:Y:S01]  /*3340*/  LOP3.LUT R152, R152, UR5, RZ, 0x3c, !PT ;  /* 0x0000000598987c12 */ /* 0x000fe2000f8e3cff */
[----:B------:R-:W-:Y:S07]  /*3350*/  @!P2 BRA `(.L_x_25) ;  /* 0x0000001c00f4a947 */ /* 0x000fee0003800000 */
[----:B------:R-:W-:Y:S01]  /*3360*/  IADD3 R13, R9, -0x3, RZ ;  /* 0xfffffffd090d7810 */ /* 0x000fe20007ffe0ff */
[----:B------:R-:W-:Y:S01]  /*3370*/  IMAD.MOV.U32 R9, RZ, RZ, R7 ;  /* 0x000000ffff097224 */ /* 0x000fe200078e0007 */
[----:B------:R-:W-:Y:S01]  /*3380*/  MOV R11, R8 ;  /* 0x00000008000b7202 */ /* 0x000fe20000000f00 */
[----:B------:R-:W-:-:S06]  /*3390*/  ULDC UR5, c[0x0][0x604] ;  /* 0x0001810000057ab9 */ /* 0x000fcc0000000800 */
.L_x_36:
[----:B------:R-:W-:Y:S01]  /*33a0*/  MOV R10, R13 ;  /* 0x0000000d000a7202 */ /* 0x000fe20000000f00 */
[----:B------:R-:W-:Y:S06]  /*33b0*/  @!P0 BRA `(.L_x_26) ;  /* 0x0000000000048947 */ /* 0x000fec0003800000 */
[----:B------:R-:W-:Y:S01]  /*33c0*/  BPT.TRAP 0x1 ;  /* 0x000000040000795c */ /* 0x000fe20000300000 */
.L_x_26:
[----:B------:R-:W-:Y:S01]  /*33d0*/  ULEA UR6, UR37, UR38, 0x3 ;  /* 0x0000002625067291 */ /* 0x000fe2000f8e183f */
[----:B------:R-:W-:-:S08]  /*33e0*/  SHF.L.U32 R7, R152, 0x1f, RZ ;  /* 0x0000001f98077819 */ /* 0x000fd000000006ff */
[----:B------:R-:W1:Y:S02]  /*33f0*/  SYNCS.PHASECHK.TRANS64.TRYWAIT P2, [UR6+0x2e400], R7 ;  /* 0x02e40007ff0075a7 */ /* 0x000e640008040146 */
[----:B-1----:R-:W-:Y:S05]  /*3400*/  @!P2 BRA `(.L_x_27) ;  /* 0x0000008800a0a947 */ /* 0x002fea0003800000 */
.L_x_134:
[----:B------:R-:W-:Y:S01]  /*3410*/  R2UR UR48, R4 ;  /* 0x00000000043072ca */ /* 0x000fe200000e0000 */
[----:B------:R-:W-:Y:S01]  /*3420*/  UIMAD UR6, UR37, 0x600, UR39 ;  /* 0x00000600250678a4 */ /* 0x000fe2000f8e0227 */
[----:B------:R-:W-:Y:S01]  /*3430*/  R2UR UR49, R5 ;  /* 0x00000000053172ca */ /* 0x000fe200000e0000 */
[----:B------:R-:W-:Y:S01]  /*3440*/  WARPGROUP.ARRIVE ;  /* 0x00000000000079c5 */ /* 0x000fe20000000000 */
[----:B------:R-:W-:Y:S01]  /*3450*/  UMOV UR51, 0x40000040 ;  /* 0x4000004000337882 */ /* 0x000fe20000000000 */
[----:B------:R-:W-:Y:S01]  /*3460*/  UIADD3 UR10, UR6, 0x4, URZ ;  /* 0x00000004060a7890 */ /* 0x000fe2000fffe03f */
[----:B------:R-:W-:Y:S02]  /*3470*/  UMOV UR11, 0x40000040 ;  /* 0x40000040000b7882 */ /* 0x000fe40000000000 */
[----:B------:R-:W-:Y:S01]  /*3480*/  UMOV UR50, UR6 ;  /* 0x0000000600327c82 */ /* 0x000fe20008000000 */
[----:B------:R-:W-:Y:S01]  /*3490*/  UIADD3 UR14, UR6, 0x6, URZ ;  /* 0x00000006060e7890 */ /* 0x000fe2000fffe03f */
[----:B------:R-:W-:Y:S01]  /*34a0*/  UMOV UR15, 0x40000040 ;  /* 0x40000040000f7882 */ /* 0x000fe20000000000 */
[----:B------:R-:W-:Y:S01]  /*34b0*/  UIADD3 UR18, UR6, 0x200, URZ ;  /* 0x0000020006127890 */ /* 0x000fe2000fffe03f */
[----:B------:R-:W-:-:S03]  /*34c0*/  UMOV UR19, 0x40000040 ;  /* 0x4000004000137882 */ /* 0x000fc60000000000 */
[----:B------:R-:W-:Y:S01]  /*34d0*/  HGMMA.64x64x16.F32.BF16 R120, gdesc[UR48], RZ, !UPT, gsb0 ;  /* 0x00e00000307879f0 */ /* 0x000fe2000c0018ff */
[----:B------:R-:W-:Y:S01]  /*34e0*/  UIADD3 UR50, UR6, 0x2, URZ ;  /* 0x0000000206327890 */ /* 0x000fe2000fffe03f */
[----:B------:R-:W-:Y:S01]  /*34f0*/  UMOV UR48, UR56 ;  /* 0x0000003800307c82 */ /* 0x000fe20008000000 */
[----:B------:R-:W-:Y:S01]  /*3500*/  UMOV UR49, UR57 ;  /* 0x0000003900317c82 */ /* 0x000fe20008000000 */
[----:B------:R-:W-:Y:S01]  /*3510*/  UMOV UR51, 0x40000040 ;  /* 0x4000004000337882 */ /* 0x000fe20000000000 */
[----:B------:R-:W-:Y:S01]  /*3520*/  UIADD3 UR22, UR6, 0x202, URZ ;  /* 0x0000020206167890 */ /* 0x000fe2000fffe03f */
        /* <DEDUP_REMOVED lines=11> */
[----:B------:R-:W-:-:S02]  /*35e0*/  WARPGROUP.DEPBAR.LE gsb0, 0x0 ;  /* 0x00008000000079c5 */ /* 0x000fc40000010000 */
[----:B------:R-:W-:-:S06]  /*35f0*/  WARPGROUP.ARRIVE ;  /* 0x00000000000079c5 */ /* 0x000fcc0000000000 */
[----:B------:R-:W-:Y:S01]  /*3600*/  HGMMA.64x64x16.F32.BF16 R120, gdesc[UR48], R120, gsb0 ;  /* 0x00e00000307879f0 */ /* 0x000fe20008001878 */
[----:B------:R-:W-:Y:S01]  /*3610*/  UIADD3 UR50, UR6, 0x406, URZ ;  /* 0x0000040606327890 */ /* 0x000fe2000fffe03f */
[----:B------:R-:W-:Y:S01]  /*3620*/  UMOV UR48, UR52 ;  /* 0x0000003400307c82 */ /* 0x000fe20008000000 */
[----:B------:R-:W-:Y:S01]  /*3630*/  UMOV UR49, UR53 ;  /* 0x0000003500317c82 */ /* 0x000fe20008000000 */
[----:B------:R-:W-:Y:S01]  /*3640*/  UMOV UR51, 0x40000040 ;  /* 0x4000004000337882 */ /* 0x000fe20000000000 */
[----:B------:R-:W-:-:S04]  /*3650*/  UIADD3 UR6, UR37, 0x1, URZ ;  /* 0x0000000125067890 */ /* 0x000fc8000fffe03f */
[----:B------:R-:W-:-:S04]  /*3660*/  UISETP.NE.AND UP0, UPT, UR6, 0x5, UPT ;  /* 0x000000050600788c */ /* 0x000fc8000bf05270 */
[----:B------:R-:W-:Y:S01]  /*3670*/  USEL UR6, UR6, URZ, UP0 ;  /* 0x0000003f06067287 */ /* 0x000fe20008000000 */
[----:B------:R-:W-:Y:S02]  /*3680*/  WARPGROUP.DEPBAR.LE gsb0, 0x0 ;  /* 0x00008000000079c5 */ /* 0x000fe40000010000 */
[----:B------:R-:W-:-:S06]  /*3690*/  WARPGROUP.ARRIVE ;  /* 0x00000000000079c5 */ /* 0x000fcc0000000000 */
[----:B------:R-:W-:Y:S01]  /*36a0*/  HGMMA.64x64x16.F32.BF16 R120, gdesc[UR8], R120, gsb0 ;  /* 0x00e00000087879f0 */ /* 0x000fe20008001878 */
[----:B------:R-:W-:-:S06]  /*36b0*/  USEL UR10, URZ, 0x1, UP0 ;  /* 0x000000013f0a7887 */ /* 0x000fcc0008000000 */
[----:B------:R-:W-:Y:S01]  /*36c0*/  LOP3.LUT R152, R152, UR10, RZ, 0x3c, !PT ;  /* 0x0000000a98987c12 */ /* 0x000fe2000f8e3cff */
        /* <DEDUP_REMOVED lines=28> */
[----:B------:R-:W-:Y:S05]  /*3890*/  @!P0 BRA `(.L_x_28) ;  /* 0x0000000000048947 */ /* 0x000fea0003800000 */
[----:B------:R-:W-:Y:S01]  /*38a0*/  BPT.TRAP 0x1 ;  /* 0x000000040000795c */ /* 0x000fe20000300000 */
.L_x_28:
[----:B-1----:R-:W-:Y:S01]  /*38b0*/  FMNMX R8, R120, R11, !PT ;  /* 0x0000000b78087209 */ /* 0x002fe20007800000 */
[----:B------:R-:W-:Y:S01]  /*38c0*/  ULEA UR10, UR6, UR38, 0x3 ;  /* 0x00000026060a7291 */ /* 0x000fe2000f8e183f */
[----:B------:R-:W-:Y:S02]  /*38d0*/  FMNMX R14, R122, R9, !PT ;  /* 0x000000097a0e7209 */ /* 0x000fe40007800000 */
[----:B------:R-:W-:Y:S02]  /*38e0*/  FMNMX R7, R121, R8, !PT ;  /* 0x0000000879077209 */ /* 0x000fe40007800000 */
[----:B------:R-:W-:Y:S02]  /*38f0*/  FMNMX R15, R123, R14, !PT ;  /* 0x0000000e7b0f7209 */ /* 0x000fe40007800000 */
[----:B------:R-:W-:Y:S02]  /*3900*/  FMNMX R8, R124, R7, !PT ;  /* 0x000000077c087209 */ /* 0x000fe40007800000 */
[----:B------:R-:W-:-:S02]  /*3910*/  FMNMX R14, R126, R15, !PT ;  /* 0x0000000f7e0e7209 */ /* 0x000fc40007800000 */
[----:B------:R-:W-:Y:S02]  /*3920*/  FMNMX R7, R125, R8, !PT ;  /* 0x000000087d077209 */ /* 0x000fe40007800000 */
[----:B------:R-:W-:Y:S02]  /*3930*/  FMNMX R15, R127, R14, !PT ;  /* 0x0000000e7f0f7209 */ /* 0x000fe40007800000 */
[----:B------:R-:W-:Y:S02]  /*3940*/  FMNMX R8, R128, R7, !PT ;  /* 0x0000000780087209 */ /* 0x000fe40007800000 */
[----:B------:R-:W-:Y:S02]  /*3950*/  FMNMX R14, R130, R15, !PT ;  /* 0x0000000f820e7209 */ /* 0x000fe40007800000 */
[----:B------:R-:W-:Y:S02]  /*3960*/  FMNMX R7, R129, R8, !PT ;  /* 0x0000000881077209 */ /* 0x000fe40007800000 */
[----:B------:R-:W-:-:S02]  /*3970*/  FMNMX R15, R131, R14, !PT ;  /* 0x0000000e830f7209 */ /* 0x000fc40007800000 */
[----:B------:R-:W-:Y:S02]  /*3980*/  FMNMX R8, R132, R7, !PT ;  /* 0x0000000784087209 */ /* 0x000fe40007800000 */
[----:B------:R-:W-:Y:S02]  /*3990*/  FMNMX R14, R134, R15, !PT ;  /* 0x0000000f860e7209 */ /* 0x000fe40007800000 */
[----:B------:R-:W-:-:S04]  /*39a0*/  FMNMX R7, R133, R8, !PT ;  /* 0x0000000885077209 */ /* 0x000fc80007800000 */
[----:B------:R-:W-:-:S04]  /*39b0*/  FMNMX R8, R136, R7, !PT ;  /* 0x0000000788087209 */ /* 0x000fc80007800000 */
[----:B------:R-:W-:-:S04]  /*39c0*/  FMNMX R7, R137, R8, !PT ;  /* 0x0000000889077209 */ /* 0x000fc80007800000 */
[----:B------:R-:W-:-:S04]  /*39d0*/  FMNMX R8, R140, R7, !PT ;  /* 0x000000078c087209 */ /* 0x000fc80007800000 */
[----:B------:R-:W-:-:S04]  /*39e0*/  FMNMX R7, R141, R8, !PT ;  /* 0x000000088d077209 */ /* 0x000fc80007800000 */
[----:B------:R-:W-:-:S04]  /*39f0*/  FMNMX R8, R144, R7, !PT ;  /* 0x0000000790087209 */ /* 0x000fc80007800000 */
[----:B------:R-:W-:-:S04]  /*3a00*/  FMNMX R7, R145, R8, !PT ;  /* 0x0000000891077209 */ /* 0x000fc80007800000 */
[----:B------:R-:W-:-:S04]  /*3a10*/  FMNMX R8, R148, R7, !PT ;  /* 0x0000000794087209 */ /* 0x000fc80007800000 */
[----:B------:R-:W-:-:S05]  /*3a20*/  FMNMX R7, R149, R8, !PT ;  /* 0x0000000895077209 */ /* 0x000fca0007800000 */
[----:B------:R-:W1:Y:S02]  /*3a30*/  SHFL.BFLY PT, R8, R7, 0x1, 0x1f ;  /* 0x0c201f0007087f89 */ /* 0x000e6400000e0000 */
        /* <DEDUP_REMOVED lines=13> */
[----:B------:R-:W-:-:S03]  /*3b10*/  FSEL R160, R8, RZ, P2 ;  /* 0x000000ff08a07208 */ /* 0x000fc60001000000 */
[----:B------:R-:W1:Y:S02]  /*3b20*/  SHFL.BFLY PT, R162, R7, 0x1, 0x1f ;  /* 0x0c201f0007a27f89 */ /* 0x000e6400000e0000 */
[C---:B------:R-:W-:Y:S01]  /*3b30*/  FMUL R159, R160.reuse, UR5 ;  /* 0x00000005a09f7c20 */ /* 0x040fe20008400000 */
[----:B------:R-:W-:-:S03]  /*3b40*/  FADD R160, -R160, R11 ;  /* 0x0000000ba0a07221 */ /* 0x000fc60000000100 */
[--C-:B------:R-:W-:Y:S01]  /*3b50*/  FFMA R120, R120, UR5, -R159.reuse ;  /* 0x0000000578787c23 */ /* 0x100fe2000800089f */
[--C-:B------:R-:W-:Y:S01]  /*3b60*/  FFMA R13, R121, UR5, -R159.reuse ;  /* 0x00000005790d7c23 */ /* 0x100fe2000800089f */
[--C-:B------:R-:W-:Y:S01]  /*3b70*/  FFMA R14, R124, UR5, -R159.reuse ;  /* 0x000000057c0e7c23 */ /* 0x100fe2000800089f */
[--C-:B------:R-:W-:Y:S01]  /*3b80*/  FFMA R15, R125, UR5, -R159.reuse ;  /* 0x000000057d0f7c23 */ /* 0x100fe2000800089f */
[--C-:B------:R-:W-:Y:S01]  /*3b90*/  FFMA R124, R128, UR5, -R159.reuse ;  /* 0x00000005807c7c23 */ /* 0x100fe2000800089f */
[----:B------:R-:W-:Y:S01]  /*3ba0*/  FSETP.GEU.AND P5, PT, R120, -126, PT ;  /* 0xc2fc00007800780b */ /* 0x000fe20003fae000 */
        /* <DEDUP_REMOVED lines=9> */
[--C-:B------:R-:W-:Y:S01]  /*3c40*/  FFMA R137, R140, UR5, -R159.reuse ;  /* 0x000000058c897c23 */ /* 0x100fe2000800089f */
[--C-:B------:R-:W-:Y:S01]  /*3c50*/  FFMA R132, R141, UR5, -R159.reuse ;  /* 0x000000058d847c23 */ /* 0x100fe2000800089f */
[--C-:B------:R-:W-:Y:S01]  /*3c60*/  FFMA R141, R144, UR5, -R159.reuse ;  /* 0x00000005908d7c23 */ /* 0x100fe2000800089f */
[----:B------:R-:W-:Y:S01]  /*3c70*/  @!P5 FMUL R120, R120, 0.5 ;  /* 0x3f0000007878d820 */ /* 0x000fe20000400000 */
[----:B-1----:R-:W-:Y:S01]  /*3c80*/  FMNMX R7, R7, R162, !PT ;  /* 0x000000a207077209 */ /* 0x002fe20007800000 */
[----:B------:R-:W-:Y:S01]  /*3c90*/  @!P3 FMUL R13, R13, 0.5 ;  /* 0x3f0000000d0db820 */ /* 0x000fe20000400000 */
[--C-:B------:R-:W-:Y:S01]  /*3ca0*/  FFMA R136, R145, UR5, -R159.reuse ;  /* 0x0000000591887c23 */ /* 0x100fe2000800089f */
[----:B------:R-:W-:Y:S01]  /*3cb0*/  @!P2 FMUL R14, R14, 0.5 ;  /* 0x3f0000000e0ea820 */ /* 0x000fe20000400000 */
[--C-:B------:R-:W-:Y:S01]  /*3cc0*/  FFMA R145, R148, UR5, -R159.reuse ;  /* 0x0000000594917c23 */ /* 0x100fe2000800089f */
[----:B------:R-:W1:Y:S01]  /*3cd0*/  MUFU.EX2 R120, R120 ;  /* 0x0000007800787308 */ /* 0x000e620000000800 */
[----:B------:R-:W-:Y:S01]  /*3ce0*/  @!P4 FMUL R15, R15, 0.5 ;  /* 0x3f0000000f0fc820 */ /* 0x000fe20000400000 */
[----:B------:R-:W-:Y:S01]  /*3cf0*/  @!P6 FMUL R124, R124, 0.5 ;  /* 0x3f0000007c7ce820 */ /* 0x000fe20000400000 */
[----:B------:R-:W2:Y:S01]  /*3d00*/  SHFL.BFLY PT, R140, R7, 0x2, 0x1f ;  /* 0x0c401f00078c7f89 */ /* 0x000ea200000e0000 */
[----:B------:R-:W-:Y:S01]  /*3d10*/  FFMA R149, R149, UR5, -R159 ;  /* 0x0000000595957c23 */ /* 0x000fe2000800089f */
[----:B------:R-:W-:-:S03]  /*3d20*/  FMUL R160, R160, UR5 ;  /* 0x00000005a0a07c20 */ /* 0x000fc60008400000 */
[----:B------:R-:W3:Y:S08]  /*3d30*/  MUFU.EX2 R13, R13 ;  /* 0x0000000d000d7308 */ /* 0x000ef00000000800 */
[----:B------:R-:W4:Y:S01]  /*3d40*/  MUFU.EX2 R14, R14 ;  /* 0x0000000e000e7308 */ /* 0x000f220000000800 */
[----:B-1----:R-:W-:Y:S01]  /*3d50*/  @!P5 FMUL R120, R120, R120 ;  /* 0x000000787878d220 */ /* 0x002fe20000400000 */
[----:B------:R-:W-:-:S06]  /*3d60*/  FSETP.GEU.AND P5, PT, R21, -126, PT ;  /* 0xc2fc00001500780b */ /* 0x000fcc0003fae000 */
[----:B------:R-:W1:Y:S01]  /*3d70*/  MUFU.EX2 R15, R15 ;  /* 0x0000000f000f7308 */ /* 0x000e620000000800 */
[----:B---3--:R-:W-:Y:S01]  /*3d80*/  @!P3 FMUL R13, R13, R13 ;  /* 0x0000000d0d0db220 */ /* 0x008fe20000400000 */
[----:B------:R-:W-:Y:S02]  /*3d90*/  FSETP.GEU.AND P3, PT, R20, -126, PT ;  /* 0xc2fc00001400780b */ /* 0x000fe40003f6e000 */
[----:B--2---:R-:W-:-:S03]  /*3da0*/  FMNMX R7, R7, R140, !PT ;  /* 0x0000008c07077209 */ /* 0x004fc60007800000 */
[----:B------:R-:W-:Y:S01]  /*3db0*/  @!P5 FMUL R21, R21, 0.5 ;  /* 0x3f0000001515d820 */ /* 0x000fe20000400000 */
[----:B------:R-:W2:Y:S01]  /*3dc0*/  MUFU.EX2 R124, R124 ;  /* 0x0000007c007c7308 */ /* 0x000ea20000000800 */
[----:B----4-:R-:W-:Y:S01]  /*3dd0*/  @!P2 FMUL R14, R14, R14 ;  /* 0x0000000e0e0ea220 */ /* 0x010fe20000400000 */
[----:B------:R-:W-:-:S05]  /*3de0*/  FSETP.GEU.AND P2, PT, R129, -126, PT ;  /* 0xc2fc00008100780b */ /* 0x000fca0003f4e000 */
[----:B------:R-:W-:Y:S01]  /*3df0*/  @!P3 FMUL R20, R20, 0.5 ;  /* 0x3f0000001414b820 */ /* 0x000fe20000400000 */
[----:B------:R-:W3:Y:S01]  /*3e00*/  MUFU.EX2 R21, R21 ;  /* 0x0000001500157308 */ /* 0x000ee20000000800 */
[----:B-1----:R-:W-:Y:S01]  /*3e10*/  @!P4 FMUL R15, R15, R15 ;  /* 0x0000000f0f0fc220 */ /* 0x002fe20000400000 */
[----:B------:R-:W-:-:S05]  /*3e20*/  FSETP.GEU.AND P4, PT, R133, -126, PT ;  /* 0xc2fc00008500780b */ /* 0x000fca0003f8e000 */
[----:B------:R-:W-:Y:S01]  /*3e30*/  @!P2 FMUL R129, R129, 0.5 ;  /* 0x3f0000008181a820 */ /* 0x000fe20000400000 */
[----:B------:R-:W1:Y:S01]  /*3e40*/  MUFU.EX2 R20, R20 ;  /* 0x0000001400147308 */ /* 0x000e620000000800 */
[----:B--2---:R-:W-:Y:S01]  /*3e50*/  @!P6 FMUL R124, R124, R124 ;  /* 0x0000007c7c7ce220 */ /* 0x004fe20000400000 */
[----:B------:R-:W-:-:S05]  /*3e60*/  FSETP.GEU.AND P6, PT, R128, -126, PT ;  /* 0xc2fc00008000780b */ /* 0x000fca0003fce000 */
[----:B------:R-:W-:Y:S01]  /*3e70*/  @!P4 FMUL R133, R133, 0.5 ;  /* 0x3f0000008585c820 */ /* 0x000fe20000400000 */
[----:B------:R-:W2:Y:S01]  /*3e80*/  MUFU.EX2 R129, R129 ;  /* 0x0000008100817308 */ /* 0x000ea20000000800 */
[----:B---3--:R-:W-:Y:S01]  /*3e90*/  @!P5 FMUL R21, R21, R21 ;  /* 0x000000151515d220 */ /* 0x008fe20000400000 */
        /* <DEDUP_REMOVED lines=16> */
[----:B------:R-:W-:-:S04]  /*3fa0*/  FSETP.NEU.AND P6, PT, R7, -INF , PT ;  /* 0xff8000000700780b */ /* 0x000fc80003fcd000 */
[----:B------:R-:W-:Y:S01]  /*3fb0*/  FSEL R144, R7, RZ, P6 ;  /* 0x000000ff07907208 */ /* 0x000fe20003000000 */
[----:B------:R-:W-:Y:S01]  /*3fc0*/  @!P4 FMUL R136, R136, 0.5 ;  /* 0x3f0000008888c820 */ /* 0x000fe20000400000 */
[----:B------:R-:W1:Y:S01]  /*3fd0*/  MUFU.EX2 R141, R141 ;  /* 0x0000008d008d7308 */ /* 0x000e620000000800 */
[----:B------:R-:W-:Y:S01]  /*3fe0*/  FSETP.GEU.AND P6, PT, R145, -126, PT ;  /* 0xc2fc00009100780b */ /* 0x000fe20003fce000 */
[----:B--2---:R-:W-:Y:S01]  /*3ff0*/  @!P5 FMUL R137, R137, R137 ;  /* 0x000000898989d220 */ /* 0x004fe20000400000 */
[C---:B------:R-:W-:Y:S01]  /*4000*/  FMUL R121, R144.reuse, UR5 ;  /* 0x0000000590797c20 */ /* 0x040fe20008400000 */
[----:B------:R-:W-:Y:S01]  /*4010*/  FSETP.GEU.AND P5, PT, R149, -126, PT ;  /* 0xc2fc00009500780b */ /* 0x000fe20003fae000 */
[----:B------:R-:W-:Y:S01]  /*4020*/  FADD R144, -R144, R9 ;  /* 0x0000000990907221 */ /* 0x000fe20000000100 */
[----:B------:R-:W-:Y:S01]  /*4030*/  FADD R9, R13, R128 ;  /* 0x000000800d097221 */ /* 0x000fe20000000000 */
[--C-:B------:R-:W-:Y:S01]  /*4040*/  FFMA R122, R122, UR5, -R121.reuse ;  /* 0x000000057a7a7c23 */ /* 0x100fe20008000879 */
[----:B------:R-:W2:Y:S01]  /*4050*/  MUFU.EX2 R136, R136 ;  /* 0x0000008800887308 */ /* 0x000ea20000000800 */
[----:B---3--:R-:W-:Y:S01]  /*4060*/  @!P3 FMUL R132, R132, R132 ;  /* 0x000000848484b220 */ /* 0x008fe20000400000 */
[--C-:B------:R-:W-:Y:S01]  /*4070*/  FFMA R123, R123, UR5, -R121.reuse ;  /* 0x000000057b7b7c23 */ /* 0x100fe20008000879 */
[--C-:B------:R-:W-:Y:S01]  /*4080*/  FFMA R126, R126, UR5, -R121.reuse ;  /* 0x000000057e7e7c23 */ /* 0x100fe20008000879 */
[----:B------:R-:W-:Y:S01]  /*4090*/  FSETP.GEU.AND P3, PT, R122, -126, PT ;  /* 0xc2fc00007a00780b */ /* 0x000fe20003f6e000 */
[--C-:B------:R-:W-:Y:S01]  /*40a0*/  FFMA R159, R127, UR5, -R121.reuse ;  /* 0x000000057f9f7c23 */ /* 0x100fe20008000879 */
[----:B------:R-:W-:Y:S01]  /*40b0*/  @!P6 FMUL R145, R145, 0.5 ;  /* 0x3f0000009191e820 */ /* 0x000fe20000400000 */
[--C-:B------:R-:W-:Y:S01]  /*40c0*/  FFMA R130, R130, UR5, -R121.reuse ;  /* 0x0000000582827c23 */ /* 0x100fe20008000879 */
[--C-:B------:R-:W-:Y:S01]  /*40d0*/  FFMA R139, R139, UR5, -R121.reuse ;  /* 0x000000058b8b7c23 */ /* 0x100fe20008000879 */
[----:B-1----:R-:W-:Y:S01]  /*40e0*/  @!P2 FMUL R141, R141, R141 ;  /* 0x0000008d8d8da220 */ /* 0x002fe20000400000 */
[----:B------:R-:W-:Y:S01]  /*40f0*/  FSETP.GEU.AND P2, PT, R123, -126, PT ;  /* 0xc2fc00007b00780b */ /* 0x000fe20003f4e000 */
[----:B------:R-:W-:Y:S01]  /*4100*/  @!P5 FMUL R149, R149, 0.5 ;  /* 0x3f0000009595d820 */ /* 0x000fe20000400000 */
[----:B------:R-:W1:Y:S01]  /*4110*/  MUFU.EX2 R145, R145 ;  /* 0x0000009100917308 */ /* 0x000e620000000800 */
[--C-:B------:R-:W-:Y:S01]  /*4120*/  FFMA R143, R143, UR5, -R121.reuse ;  /* 0x000000058f8f7c23 */ /* 0x100fe20008000879 */
[--C-:B------:R-:W-:Y:S01]  /*4130*/  FFMA R147, R147, UR5, -R121.reuse ;  /* 0x0000000593937c23 */ /* 0x100fe20008000879 */
[----:B------:R-:W-:Y:S01]  /*4140*/  FFMA R151, R151, UR5, -R121 ;  /* 0x0000000597977c23 */ /* 0x000fe20008000879 */
[----:B------:R-:W-:Y:S01]  /*4150*/  FMUL R144, R144, UR5 ;  /* 0x0000000590907c20 */ /* 0x000fe20008400000 */
[----:B------:R-:W-:Y:S01]  /*4160*/  @!P3 FMUL R122, R122, 0.5 ;  /* 0x3f0000007a7ab820 */ /* 0x000fe20000400000 */
[----:B--2---:R-:W-:Y:S01]  /*4170*/  @!P4 FMUL R136, R136, R136 ;  /* 0x000000888888c220 */ /* 0x004fe20000400000 */
[----:B------:R-:W-:Y:S01]  /*4180*/  FSETP.GEU.AND P4, PT, R126, -126, PT ;  /* 0xc2fc00007e00780b */ /* 0x000fe20003f8e000 */
[----:B------:R2:W3:Y:S01]  /*4190*/  MUFU.EX2 R140, R149 ;  /* 0x00000095008c7308 */ /* 0x0004e20000000800 */
[----:B------:R-:W-:Y:S01]  /*41a0*/  FADD R11, R14, R137 ;  /* 0x000000890e0b7221 */ /* 0x000fe20000000000 */
[----:B------:R-:W-:Y:S01]  /*41b0*/  F2FP.BF16.F32.PACK_AB R128, R128, R133 ;  /* 0x000000858080723e */ /* 0x000fe200000010ff */
[----:B------:R-:W-:-:S05]  /*41c0*/  @!P2 FMUL R123, R123, 0.5 ;  /* 0x3f0000007b7ba820 */ /* 0x000fca0000400000 */
[----:B------:R4:W5:Y:S01]  /*41d0*/  MUFU.EX2 R125, R122 ;  /* 0x0000007a007d7308 */ /* 0x0009620000000800 */
[----:B-1----:R-:W-:Y:S01]  /*41e0*/  @!P6 FMUL R145, R145, R145 ;  /* 0x000000919191e220 */ /* 0x002fe20000400000 */
[----:B------:R-:W-:Y:S01]  /*41f0*/  FSETP.GEU.AND P6, PT, R159, -126, PT ;  /* 0xc2fc00009f00780b */ /* 0x000fe20003fce000 */
[----:B--2---:R-:W-:Y:S01]  /*4200*/  FFMA R149, R138, UR5, -R121 ;  /* 0x000000058a957c23 */ /* 0x004fe20008000879 */
[----:B------:R-:W-:-:S04]  /*4210*/  @!P4 FMUL R126, R126, 0.5 ;  /* 0x3f0000007e7ec820 */ /* 0x000fc80000400000 */
[----:B------:R1:W2:Y:S01]  /*4220*/  MUFU.EX2 R148, R123 ;  /* 0x0000007b00947308 */ /* 0x0002a20000000800 */
[----:B----4-:R-:W-:Y:S01]  /*4230*/  FFMA R122, R131, UR5, -R121 ;  /* 0x00000005837a7c23 */ /* 0x010fe20008000879 */
[----:B---3--:R-:W-:Y:S01]  /*4240*/  @!P5 FMUL R140, R140, R140 ;  /* 0x0000008c8c8cd220 */ /* 0x008fe20000400000 */
[----:B------:R-:W-:-:S04]  /*4250*/  FSETP.GEU.AND P5, PT, R130, -126, PT ;  /* 0xc2fc00008200780b */ /* 0x000fc80003fae000 */
[----:B------:R-:W-:Y:S01]  /*4260*/  @!P6 FMUL R159, R159, 0.5 ;  /* 0x3f0000009f9fe820 */ /* 0x000fe20000400000 */
[----:B------:R3:W4:Y:S01]  /*4270*/  MUFU.EX2 R127, R126 ;  /* 0x0000007e007f7308 */ /* 0x0007220000000800 */
[----:B-----5:R-:W-:Y:S01]  /*4280*/  @!P3 FMUL R125, R125, R125 ;  /* 0x0000007d7d7db220 */ /* 0x020fe20000400000 */
[----:B------:R-:W-:Y:S01]  /*4290*/  FSETP.GEU.AND P3, PT, R122, -126, PT ;  /* 0xc2fc00007a00780b */ /* 0x000fe20003f6e000 */
[----:B-1----:R-:W-:-:S05]  /*42a0*/  FFMA R123, R134, UR5, -R121 ;  /* 0x00000005867b7c23 */ /* 0x002fca0008000879 */
[----:B------:R-:W-:Y:S01]  /*42b0*/  @!P5 FMUL R130, R130, 0.5 ;  /* 0x3f0000008282d820 */ /* 0x000fe20000400000 */
[----:B--2---:R-:W-:Y:S01]  /*42c0*/  @!P2 FMUL R148, R148, R148 ;  /* 0x000000949494a220 */ /* 0x004fe20000400000 */
[----:B------:R-:W-:Y:S01]  /*42d0*/  FSETP.GEU.AND P2, PT, R123, -126, PT ;  /* 0xc2fc00007b00780b */ /* 0x000fe20003f4e000 */
[----:B---3--:R-:W-:Y:S01]  /*42e0*/  FFMA R126, R135, UR5, -R121 ;  /* 0x00000005877e7c23 */ /* 0x008fe20008000879 */
[----:B------:R-:W1:Y:S03]  /*42f0*/  MUFU.EX2 R162, R159 ;  /* 0x0000009f00a27308 */ /* 0x000e660000000800 */
[----:B------:R-:W-:Y:S01]  /*4300*/  @!P3 FMUL R122, R122, 0.5 ;  /* 0x3f0000007a7ab820 */ /* 0x000fe20000400000 */
[----:B----4-:R-:W-:Y:S01]  /*4310*/  @!P4 FMUL R127, R127, R127 ;  /* 0x0000007f7f7fc220 */ /* 0x010fe20000400000 */
[----:B------:R-:W-:-:S03]  /*4320*/  FSETP.GEU.AND P4, PT, R126, -126, PT ;  /* 0xc2fc00007e00780b */ /* 0x000fc60003f8e000 */
[----:B------:R2:W3:Y:S03]  /*4330*/  MUFU.EX2 R131, R130 ;  /* 0x0000008200837308 */ /* 0x0004e60000000800 */
[----:B------:R-:W-:-:S05]  /*4340*/  @!P2 FMUL R123, R123, 0.5 ;  /* 0x3f0000007b7ba820 */ /* 0x000fca0000400000 */
[----:B------:R4:W5:Y:S01]  /*4350*/  MUFU.EX2 R134, R122 ;  /* 0x0000007a00867308 */ /* 0x0009620000000800 */
[----:B-1----:R-:W-:Y:S01]  /*4360*/  @!P6 FMUL R162, R162, R162 ;  /* 0x000000a2a2a2e220 */ /* 0x002fe20000400000 */
[----:B------:R-:W-:Y:S01]  /*4370*/  FSETP.GEU.AND P6, PT, R149, -126, PT ;  /* 0xc2fc00009500780b */ /* 0x000fe20003fce000 */
[----:B------:R-:W-:Y:S01]  /*4380*/  @!P4 FMUL R126, R126, 0.5 ;  /* 0x3f0000007e7ec820 */ /* 0x000fe20000400000 */
[----:B--2---:R-:W-:-:S04]  /*4390*/  FADD R130, R129, R140 ;  /* 0x0000008c81827221 */ /* 0x004fc80000000000 */
        /* <DEDUP_REMOVED lines=12> */
[----:B------:R-:W1:Y:S01]  /*4460*/  MUFU.EX2 R142, R149 ;  /* 0x00000095008e7308 */ /* 0x000e620000000800 */
[----:B---3--:R-:W-:Y:S01]  /*4470*/  FFMA R126, R150, UR5, -R121 ;  /* 0x00000005967e7c23 */ /* 0x008fe20008000879 */
[----:B------:R-:W-:Y:S02]  /*4480*/  FADD R121, R15, R132 ;  /* 0x000000840f797221 */ /* 0x000fe40000000000 */
[----:B------:R-:W-:Y:S01]  /*4490*/  @!P3 FMUL R122, R122, 0.5 ;  /* 0x3f0000007a7ab820 */ /* 0x000fe20000400000 */
[----:B----4-:R-:W-:Y:S01]  /*44a0*/  @!P4 FMUL R138, R138, R138 ;  /* 0x0000008a8a8ac220 */ /* 0x010fe20000400000 */
[----:B------:R-:W-:Y:S02]  /*44b0*/  FSETP.GEU.AND P4, PT, R123, -126, PT ;  /* 0xc2fc00007b00780b */ /* 0x000fe40003f8e000 */
[----:B------:R2:W3:Y:S01]  /*44c0*/  MUFU.EX2 R146, R122 ;  /* 0x0000007a00927308 */ /* 0x0004e20000000800 */
[----:B------:R-:W-:-:S03]  /*44d0*/  FADD R130, R121, R130 ;  /* 0x0000008279827221 */ /* 0x000fc60000000000 */
[----:B------:R-:W-:-:S04]  /*44e0*/  @!P2 FMUL R143, R143, 0.5 ;  /* 0x3f0000008f8fa820 */ /* 0x000fc80000400000 */
[----:B------:R-:W4:Y:S01]  /*44f0*/  MUFU.EX2 R139, R139 ;  /* 0x0000008b008b7308 */ /* 0x000f220000000800 */
[----:B-1----:R-:W-:Y:S01]  /*4500*/  @!P6 FMUL R142, R142, R142 ;  /* 0x0000008e8e8ee220 */ /* 0x002fe20000400000 */
[----:B------:R-:W-:Y:S01]  /*4510*/  FSETP.GEU.AND P6, PT, R147, -126, PT ;  /* 0xc2fc00009300780b */ /* 0x000fe20003fce000 */
[----:B--2---:R-:W-:Y:S01]  /*4520*/  FADD R122, R21, R136 ;  /* 0x00000088157a7221 */ /* 0x004fe20000000000 */
[----:B------:R-:W-:Y:S01]  /*4530*/  @!P4 FMUL R123, R123, 0.5 ;  /* 0x3f0000007b7bc820 */ /* 0x000fe20000400000 */
[----:B------:R-:W-:-:S03]  /*4540*/  FADD R121, R125, R142 ;  /* 0x0000008e7d797221 */ /* 0x000fc60000000000 */
[----:B------:R-:W1:Y:S01]  /*4550*/  MUFU.EX2 R143, R143 ;  /* 0x0000008f008f7308 */ /* 0x000e620000000800 */
[----:B---3--:R-:W-:Y:S01]  /*4560*/  @!P3 FMUL R146, R146, R146 ;  /* 0x000000929292b220 */ /* 0x008fe20000400000 */
[----:B------:R-:W-:-:S03]  /*4570*/  FSETP.GEU.AND P3, PT, R151, -126, PT ;  /* 0xc2fc00009700780b */ /* 0x000fc60003f6e000 */
[----:B------:R-:W-:Y:S02]  /*4580*/  FADD R149, R127, R146 ;  /* 0x000000927f957221 */ /* 0x000fe40000000000 */
[----:B------:R-:W-:Y:S01]  /*4590*/  @!P6 FMUL R147, R147, 0.5 ;  /* 0x3f0000009393e820 */ /* 0x000fe20000400000 */
[----:B------:R2:W3:Y:S01]  /*45a0*/  MUFU.EX2 R150, R123 ;  /* 0x0000007b00967308 */ /* 0x0004e20000000800 */
[----:B----4-:R-:W-:Y:S01]  /*45b0*/  @!P5 FMUL R139, R139, R139 ;  /* 0x0000008b8b8bd220 */ /* 0x010fe20000400000 */
[----:B------:R-:W-:-:S05]  /*45c0*/  FSETP.GEU.AND P5, PT, R126, -126, PT ;  /* 0xc2fc00007e00780b */ /* 0x000fca0003fae000 */
[----:B------:R-:W-:Y:S01]  /*45d0*/  @!P3 FMUL R151, R151, 0.5 ;  /* 0x3f0000009797b820 */ /* 0x000fe20000400000 */
[----:B------:R-:W4:Y:S01]  /*45e0*/  MUFU.EX2 R147, R147 ;  /* 0x0000009300937308 */ /* 0x000f220000000800 */
[----:B-1----:R-:W-:Y:S01]  /*45f0*/  @!P2 FMUL R143, R143, R143 ;  /* 0x0000008f8f8fa220 */ /* 0x002fe20000400000 */
[----:B------:R-:W-:Y:S01]  /*4600*/  FSETP.GEU.AND P2, PT, R160, -126, PT ;  /* 0xc2fc0000a000780b */ /* 0x000fe20003f4e000 */
[----:B--2---:R-:W-:Y:S01]  /*4610*/  FADD R123, R9, R122 ;  /* 0x0000007a097b7221 */ /* 0x004fe20000000000 */
[----:B------:R-:W-:Y:S01]  /*4620*/  FADD R9, R120, R133 ;  /* 0x0000008578097221 */ /* 0x000fe20000000000 */
[----:B------:R-:W-:Y:S01]  /*4630*/  FADD R122, R124, R141 ;  /* 0x0000008d7c7a7221 */ /* 0x000fe20000000000 */
[----:B------:R-:W-:Y:S01]  /*4640*/  FADD R159, R162, R143 ;  /* 0x0000008fa29f7221 */ /* 0x000fe20000000000 */
[----:B------:R-:W-:Y:S01]  /*4650*/  @!P5 FMUL R126, R126, 0.5 ;  /* 0x3f0000007e7ed820 */ /* 0x000fe20000400000 */
[----:B------:R-:W1:Y:S01]  /*4660*/  MUFU.EX2 R151, R151 ;  /* 0x0000009700977308 */ /* 0x000e620000000800 */
[----:B---3--:R-:W-:Y:S01]  /*4670*/  @!P4 FMUL R150, R150, R150 ;  /* 0x000000969696c220 */ /* 0x008fe20000400000 */
[----:B------:R-:W-:Y:S01]  /*4680*/  FSETP.GEU.AND P4, PT, R144, -126, PT ;  /* 0xc2fc00009000780b */ /* 0x000fe20003f8e000 */
[----:B------:R-:W-:Y:S01]  /*4690*/  FADD R9, R9, R122 ;  /* 0x0000007a09097221 */ /* 0x000fe20000000000 */
[----:B------:R-:W-:Y:S01]  /*46a0*/  FADD R122, R148, R139 ;  /* 0x0000008b947a7221 */ /* 0x000fe20000000000 */
[----:B------:R-:W-:Y:S01]  /*46b0*/  FADD R166, R131, R150 ;  /* 0x0000009683a67221 */ /* 0x000fe20000000000 */
[----:B------:R-:W-:Y:S01]  /*46c0*/  FADD R130, R123, R130 ;  /* 0x000000827b827221 */ /* 0x000fe20000000000 */
[----:B------:R-:W-:Y:S01]  /*46d0*/  @!P2 FMUL R160, R160, 0.5 ;  /* 0x3f000000a0a0a820 */ /* 0x000fe20000400000 */
[----:B------:R2:W3:Y:S01]  /*46e0*/  MUFU.EX2 R164, R126 ;  /* 0x0000007e00a47308 */ /* 0x0004e20000000800 */
[----:B----4-:R-:W-:Y:S01]  /*46f0*/  @!P6 FMUL R147, R147, R147 ;  /* 0x000000939393e220 */ /* 0x010fe20000400000 */
[----:B------:R-:W-:Y:S01]  /*4700*/  FADD R121, R121, R166 ;  /* 0x000000a679797221 */ /* 0x000fe20000000000 */
[----:B------:R-:W-:-:S02]  /*4710*/  F2FP.BF16.F32.PACK_AB R123, R162, R127 ;  /* 0x0000007fa27b723e */ /* 0x000fc400000010ff */
[----:B------:R-:W-:Y:S01]  /*4720*/  FADD R161, R134, R147 ;  /* 0x0000009386a17221 */ /* 0x000fe20000000000 */
[----:B------:R-:W-:Y:S01]  /*4730*/  F2FP.BF16.F32.PACK_AB R120, R13, R120 ;  /* 0x000000780d78723e */ /* 0x000fe200000010ff */
[----:B------:R-:W-:Y:S01]  /*4740*/  @!P4 FMUL R144, R144, 0.5 ;  /* 0x3f0000009090c820 */ /* 0x000fe20000400000 */
[----:B------:R-:W4:Y:S01]  /*4750*/  MUFU.EX2 R160, R160 ;  /* 0x000000a000a07308 */ /* 0x000f220000000800 */
[----:B--2---:R-:W-:Y:S01]  /*4760*/  FADD R126, R20, R145 ;  /* 0x00000091147e7221 */ /* 0x004fe20000000000 */
[----:B-1----:R-:W-:Y:S01]  /*4770*/  @!P3 FMUL R151, R151, R151 ;  /* 0x000000979797b220 */ /* 0x002fe20000400000 */
[----:B------:R-:W-:Y:S01]  /*4780*/  FADD R122, R122, R161 ;  /* 0x000000a17a7a7221 */ /* 0x000fe20000000000 */
[----:B------:R-:W-:Y:S01]  /*4790*/  F2FP.BF16.F32.PACK_AB R124, R21, R124 ;  /* 0x0000007c157c723e */ /* 0x000fe200000010ff */
[----:B------:R-:W-:Y:S01]  /*47a0*/  FADD R126, R11, R126 ;  /* 0x0000007e0b7e7221 */ /* 0x000fe20000000000 */
[C---:B------:R-:W-:Y:S01]  /*47b0*/  FADD R168, R138.reuse, R151 ;  /* 0x000000978aa87221 */ /* 0x040fe20000000000 */
[----:B------:R-:W-:Y:S01]  /*47c0*/  F2FP.BF16.F32.PACK_AB R127, R138, R135 ;  /* 0x000000878a7f723e */ /* 0x000fe200000010ff */
[----:B------:R1:W2:Y:S01]  /*47d0*/  MUFU.EX2 R11, R144 ;  /* 0x00000090000b7308 */ /* 0x0002a20000000800 */
[----:B---3--:R-:W-:Y:S01]  /*47e0*/  @!P5 FMUL R164, R164, R164 ;  /* 0x000000a4a4a4d220 */ /* 0x008fe20000400000 */
[----:B------:R-:W-:Y:S01]  /*47f0*/  FADD R9, R9, R126 ;  /* 0x0000007e09097221 */ /* 0x000fe20000000000 */
[----:B------:R-:W-:Y:S01]  /*4800*/  FADD R159, R159, R168 ;  /* 0x000000a89f9f7221 */ /* 0x000fe20000000000 */
[----:B------:R-:W-:-:S02]  /*4810*/  F2FP.BF16.F32.PACK_AB R126, R129, R20 ;  /* 0x00000014817e723e */ /* 0x000fc400000010ff */
[----:B------:R-:W-:Y:S01]  /*4820*/  FADD R9, R9, R130 ;  /* 0x0000008209097221 */ /* 0x000fe20000000000 */
[----:B------:R-:W-:Y:S01]  /*4830*/  FADD R122, R122, R159 ;  /* 0x0000009f7a7a7221 */ /* 0x000fe20000000000 */
[----:B------:R-:W-:Y:S01]  /*4840*/  F2FP.BF16.F32.PACK_AB R130, R132, R137 ;  /* 0x000000898482723e */ /* 0x000fe200000010ff */
[----:B-1----:R-:W-:Y:S01]  /*4850*/  FADD R144, R135, R164 ;  /* 0x000000a487907221 */ /* 0x002fe20000000000 */
[----:B----4-:R-:W-:Y:S01]  /*4860*/  @!P2 FMUL R160, R160, R160 ;  /* 0x000000a0a0a0a220 */ /* 0x010fe20000400000 */
[----:B------:R-:W-:Y:S02]  /*4870*/  F2FP.BF16.F32.PACK_AB R129, R139, R142 ;  /* 0x0000008e8b81723e */ /* 0x000fe400000010ff */
[----:B------:R-:W-:Y:S01]  /*4880*/  FADD R144, R149, R144 ;  /* 0x0000009095907221 */ /* 0x000fe20000000000 */
[----:B------:R-:W-:Y:S01]  /*4890*/  FFMA R3, R160, R3, R9 ;  /* 0x00000003a0037223 */ /* 0x000fe20000000009 */
[----:B------:R-:W-:Y:S01]  /*48a0*/  SHF.L.U32 R9, R152, 0x1f, RZ ;  /* 0x0000001f98097819 */ /* 0x000fe200000006ff */
[-C--:B------:R-:W-:Y:S01]  /*48b0*/  FMUL R24, R24, R160.reuse ;  /* 0x000000a018187220 */ /* 0x080fe20000400000 */
[----:B------:R-:W-:Y:S01]  /*48c0*/  FADD R121, R121, R144 ;  /* 0x0000009079797221 */ /* 0x000fe20000000000 */
[----:B--2---:R-:W-:Y:S01]  /*48d0*/  @!P4 FMUL R11, R11, R11 ;  /* 0x0000000b0b0bc220 */ /* 0x004fe20000400000 */
[----:B------:R1:W2:Y:S01]  /*48e0*/  SYNCS.PHASECHK.TRANS64.TRYWAIT P2, [UR10+0x2e400], R9 ;  /* 0x02e40009ff0075a7 */ /* 0x0002a2000804014a */
[-C--:B------:R-:W-:Y:S01]  /*48f0*/  FMUL R25, R25, R160.reuse ;  /* 0x000000a019197220 */ /* 0x080fe20000400000 */
[----:B------:R-:W-:Y:S01]  /*4900*/  FADD R122, R121, R122 ;  /* 0x0000007a797a7221 */ /* 0x000fe20000000000 */
[----:B------:R-:W-:Y:S01]  /*4910*/  F2FP.BF16.F32.PACK_AB R121, R148, R125 ;  /* 0x0000007d9479723e */ /* 0x000fe200000010ff */
[----:B------:R-:W-:Y:S01]  /*4920*/  FMUL R28, R28, R160 ;  /* 0x000000a01c1c7220 */ /* 0x000fe20000400000 */
[----:B------:R-:W-:Y:S01]  /*4930*/  F2FP.BF16.F32.PACK_AB R125, R134, R131 ;  /* 0x00000083867d723e */ /* 0x000fe200000010ff */
[----:B------:R-:W-:Y:S01]  /*4940*/  FFMA R0, R11, R0, R122 ;  /* 0x000000000b007223 */ /* 0x000fe2000000007a */
[-C--:B------:R-:W-:Y:S01]  /*4950*/  FMUL R29, R29, R160.reuse ;  /* 0x000000a01d1d7220 */ /* 0x080fe20000400000 */
        /* <DEDUP_REMOVED lines=43> */
[----:B------:R-:W-:Y:S01]  /*4c10*/  FMUL R117, R117, R160 ;  /* 0x000000a075757220 */ /* 0x000fe20000400000 */
[----:B------:R-:W-:Y:S01]  /*4c20*/  F2FP.BF16.F32.PACK_AB R122, R15, R14 ;  /* 0x0000000e0f7a723e */ /* 0x000fe200000010ff */
        /* <DEDUP_REMOVED lines=48> */
[----:B------:R-:W-:-:S02]  /*4f30*/  F2FP.BF16.F32.PACK_AB R131, R143, R146 ;  /* 0x000000928f83723e */ /* 0x000fc400000010ff */
[----:B------:R-:W-:Y:S02]  /*4f40*/  F2FP.BF16.F32.PACK_AB R132, R136, R141 ;  /* 0x0000008d8884723e */ /* 0x000fe400000010ff */
[----:B------:R-:W-:Y:S02]  /*4f50*/  F2FP.BF16.F32.PACK_AB R133, R147, R150 ;  /* 0x000000969385723e */ /* 0x000fe400000010ff */
[----:B------:R-:W-:Y:S01]  /*4f60*/  F2FP.BF16.F32.PACK_AB R134, R140, R145 ;  /* 0x000000918c86723e */ /* 0x000fe200000010ff */
[----:B-12---:R-:W-:Y:S06]  /*4f70*/  @!P0 BRA `(.L_x_29) ;  /* 0x0000000000048947 */ /* 0x006fec0003800000 */
[----:B------:R-:W-:Y:S01]  /*4f80*/  BPT.TRAP 0x1 ;  /* 0x000000040000795c */ /* 0x000fe20000300000 */
.L_x_29:
[----:B------:R-:W-:Y:S05]  /*4f90*/  @P2 BRA `(.L_x_30) ;  /* 0x0000000000082947 */ /* 0x000fea0003800000 */
[----:B------:R-:W1:Y:S02]  /*4fa0*/  SYNCS.PHASECHK.TRANS64.TRYWAIT P2, [UR10+0x2e400], R9 ;  /* 0x02e40009ff0075a7 */ /* 0x000e64000804014a */
[----:B-1----:R-:W-:Y:S05]  /*4fb0*/  @!P2 BRA `(.L_x_31) ;  /* 0x0000006c00cca947 */ /* 0x002fea0003800000 */
.L_x_30:
[----:B------:R-:W-:Y:S01]  /*4fc0*/  UIMAD UR14, UR6, 0x600, UR7 ;  /* 0x00000600060e78a4 */ /* 0x000fe2000f8e0207 */
[----:B------:R-:W-:Y:S01]  /*4fd0*/  WARPGROUP.ARRIVE ;  /* 0x00000000000079c5 */ /* 0x000fe20000000000 */
[----:B------:R-:W-:Y:S01]  /*4fe0*/  UMOV UR11, 0x40000040 ;  /* 0x40000040000b7882 */ /* 0x000fe20000000000 */
[----:B------:R-:W-:-:S04]  /*4ff0*/  F2FP.BF16.F32.PACK_AB R135, R151, R164 ;  /* 0x000000a49787723e */ /* 0x000fc800000010ff */
[----:B------:R-:W-:Y:S02]  /*5000*/  UMOV UR10, UR14 ;  /* 0x0000000e000a7c82 */ /* 0x000fe40008000000 */
        /* <DEDUP_REMOVED lines=19> */
.L_x_32:
[----:B------:R-:W-:-:S04]  /*5140*/  ULEA UR10, UR4, UR38, 0x3 ;  /* 0x00000026040a7291 */ /* 0x000fc8000f8e183f */
[----:B------:R-:W-:-:S04]  /*5150*/  UIADD3 UR10, UR10, 0x2e428, URZ ;  /* 0x0002e4280a0a7890 */ /* 0x000fc8000fffe03f */
[----:B------:R-:W-:-:S09]  /*5160*/  UPRMT UR10, URZ, 0x654, UR10 ;  /* 0x000006543f0a7896 */ /* 0x000fd2000800000a */
[----:B------:R-:W-:Y:S01]  /*5170*/  SYNCS.ARRIVE.TRANS64.RED.A1T0 RZ, [UR10], RZ ;  /* 0x000000ffffff79a7 */ /* 0x000fe2000810040a */
[----:B------:R-:W-:Y:S05]  /*5180*/  @P1 BRA `(.L_x_33) ;  /* 0x0000000000041947 */ /* 0x000fea0003800000 */
[----:B------:R-:W-:Y:S01]  /*5190*/  BPT.TRAP 0x1 ;  /* 0x000000040000795c */ /* 0x000fe20000300000 */
.L_x_33:
[----:B------:R-:W-:-:S04]  /*51a0*/  UIADD3 UR4, UR4, 0x1, URZ ;  /* 0x0000000104047890 */ /* 0x000fc8000fffe03f */
[----:B------:R-:W-:-:S04]  /*51b0*/  UISETP.NE.AND UP0, UPT, UR4, 0x5, UPT ;  /* 0x000000050400788c */ /* 0x000fc8000bf05270 */
[----:B------:R-:W-:Y:S01]  /*51c0*/  USEL UR10, UR4, URZ, UP0 ;  /* 0x0000003f040a7287 */ /* 0x000fe20008000000 */
[----:B------:R-:W-:Y:S11]  /*51d0*/  @!P0 BRA `(.L_x_34) ;  /* 0x0000000000048947 */ /* 0x000ff60003800000 */
[----:B------:R-:W-:Y:S01]  /*51e0*/  BPT.TRAP 0x1 ;  /* 0x000000040000795c */ /* 0x000fe20000300000 */
.L_x_34:
[----:B------:R-:W-:-:S04]  /*51f0*/  ULEA UR4, UR10, UR38, 0x3 ;  /* 0x000000260a047291 */ /* 0x000fc8000f8e183f */
[----:B------:R-:W-:-:S04]  /*5200*/  UIADD3 UR4, UR4, 0x2e428, URZ ;  /* 0x0002e42804047890 */ /* 0x000fc8000fffe03f */
[----:B------:R-:W-:-:S09]  /*5210*/  UPRMT UR4, URZ, 0x654, UR4 ;  /* 0x000006543f047896 */ /* 0x000fd20008000004 */
[----:B------:R-:W-:Y:S01]  /*5220*/  SYNCS.ARRIVE.TRANS64.RED.A1T0 RZ, [UR4], RZ ;  /* 0x000000ffffff79a7 */ /* 0x000fe20008100404 */
[----:B------:R-:W-:Y:S05]  /*5230*/  @P1 BRA `(.L_x_35) ;  /* 0x0000000000041947 */ /* 0x000fea0003800000 */
[----:B------:R-:W-:Y:S01]  /*5240*/  BPT.TRAP 0x1 ;  /* 0x000000040000795c */ /* 0x000fe20000300000 */
.L_x_35:
[----:B------:R-:W-:Y:S01]  /*5250*/  UIADD3 UR6, UR6, 0x1, URZ ;  /* 0x0000000106067890 */ /* 0x000fe2000fffe03f */
[----:B------:R-:W-:Y:S01]  /*5260*/  ISETP.GT.AND P2, PT, R10, 0x1, PT ;  /* 0x000000010a00780c */ /* 0x000fe20003f44270 */
[----:B------:R-:W-:Y:S01]  /*5270*/  UIADD3 UR4, UR10, 0x1, URZ ;  /* 0x000000010a047890 */ /* 0x000fe2000fffe03f */
[----:B------:R-:W-:Y:S01]  /*5280*/  IADD3 R6, R6, 0x40, RZ ;  /* 0x0000004006067810 */ /* 0x000fe20007ffe0ff */
[----:B------:R-:W-:Y:S01]  /*5290*/  UISETP.NE.AND UP1, UPT, UR6, 0x5, UPT ;  /* 0x000000050600788c */ /* 0x000fe2000bf25270 */
[----:B------:R-:W-:Y:S01]  /*52a0*/  VIADD R13, R10, 0xffffffff ;  /* 0xffffffff0a0d7836 */ /* 0x000fe20000000000 */
[----:B------:R-:W-:Y:S01]  /*52b0*/  UISETP.NE.AND UP0, UPT, UR4, 0x5, UPT ;  /* 0x000000050400788c */ /* 0x000fe2000bf05270 */
[----:B------:R-:W-:Y:S01]  /*52c0*/  MOV R11, R8 ;  /* 0x00000008000b7202 */ /* 0x000fe20000000f00 */
[----:B------:R-:W-:Y:S01]  /*52d0*/  USEL UR10, URZ, 0x1, UP1 ;  /* 0x000000013f0a7887 */ /* 0x000fe20008800000 */
[----:B-1----:R-:W-:Y:S01]  /*52e0*/  MOV R9, R7 ;  /* 0x0000000700097202 */ /* 0x002fe20000000f00 */
[----:B------:R-:W-:-:S02]  /*52f0*/  USEL UR4, UR4, URZ, UP0 ;  /* 0x0000003f04047287 */ /* 0x000fc40008000000 */
[----:B------:R-:W-:Y:S02]  /*5300*/  USEL UR37, UR6, URZ, UP1 ;  /* 0x0000003f06257287 */ /* 0x000fe40008800000 */
[----:B------:R-:W-:Y:S01]  /*5310*/  LOP3.LUT R152, R152, UR10, RZ, 0x3c, !PT ;  /* 0x0000000a98987c12 */ /* 0x000fe2000f8e3cff */
[----:B------:R-:W-:Y:S09]  /*5320*/  @P2 BRA `(.L_x_36) ;  /* 0xffffffe0001c2947 */ /* 0x000ff2000383ffff */
.L_x_25:
[----:B------:R-:W-:-:S13]  /*5330*/  ISETP.GE.AND P2, PT, R10, RZ, PT ;  /* 0x000000ff0a00720c */ /* 0x000fda0003f46270 */
[----:B------:R-:W-:Y:S05]  /*5340*/  @!P2 BRA `(.L_x_37) ;  /* 0x000000240034a947 */ /* 0x000fea0003800000 */
[----:B------:R-:W-:Y:S01]  /*5350*/  VIADD R10, R10, 0x1 ;  /* 0x000000010a0a7836 */ /* 0x000fe20000000000 */
[----:B------:R-:W-:Y:S01]  /*5360*/  MOV R9, R8 ;  /* 0x0000000800097202 */ /* 0x000fe20000000f00 */
[----:B------:R-:W-:Y:S01]  /*5370*/  ULDC UR5, c[0x0][0x604] ;  /* 0x0001810000057ab9 */ /* 0x000fe20000000800 */
[----:B------:R-:W-:-:S07]  /*5380*/  MOV R11, R7 ;  /* 0x00000007000b7202 */ /* 0x000fce0000000f00 */
.L_x_48:
[----:B------:R-:W-:Y:S05]  /*5390*/  @!P0 BRA `(.L_x_38) ;  /* 0x0000000000048947 */ /* 0x000fea0003800000 */
[----:B------:R-:W-:Y:S01]  /*53a0*/  BPT.TRAP 0x1 ;  /* 0x000000040000795c */ /* 0x000fe20000300000 */
.L_x_38:
[----:B------:R-:W-:Y:S01]  /*53b0*/  ULEA UR6, UR37, UR38, 0x3 ;  /* 0x0000002625067291 */ /* 0x000fe2000f8e183f */
[----:B------:R-:W-:-:S08]  /*53c0*/  SHF.L.U32 R7, R152, 0x1f, RZ ;  /* 0x0000001f98077819 */ /* 0x000fd000000006ff */
[----:B------:R-:W1:Y:S02]  /*53d0*/  SYNCS.PHASECHK.TRANS64.TRYWAIT P2, [UR6+0x2e400], R7 ;  /* 0x02e40007ff0075a7 */ /* 0x000e640008040146 */
[----:B-1----:R-:W-:Y:S05]  /*53e0*/  @!P2 BRA `(.L_x_39) ;  /* 0x0000006800d8a947 */ /* 0x002fea0003800000 */
.L_x_135:
        /* <DEDUP_REMOVED lines=74> */
.L_x_40:
[----:B------:R-:W-:Y:S01]  /*5890*/  IMAD R172, R22, 0x40, R153 ;  /* 0x0000004016ac7824 */ /* 0x000fe200078e0299 */
[C---:B-1----:R-:W-:Y:S01]  /*58a0*/  IADD3 R7, R6.reuse, 0x1, RZ ;  /* 0x0000000106077810 */ /* 0x042fe20007ffe0ff */
[C---:B------:R-:W-:Y:S01]  /*58b0*/  VIADD R13, R6.reuse, 0x9 ;  /* 0x00000009060d7836 */ /* 0x040fe20000000000 */
[C---:B------:R-:W-:Y:S01]  /*58c0*/  IADD3 R8, R6.reuse, 0x8, RZ ;  /* 0x0000000806087810 */ /* 0x040fe20007ffe0ff */
[----:B------:R-:W-:Y:S01]  /*58d0*/  VIADD R159, R6, 0x18 ;  /* 0x00000018069f7836 */ /* 0x000fe20000000000 */
[----:B------:R-:W-:Y:S01]  /*58e0*/  ISETP.GE.AND P2, PT, R172, R6, PT ;  /* 0x00000006ac00720c */ /* 0x000fe20003f46270 */
[----:B------:R-:W-:Y:S01]  /*58f0*/  VIADD R166, R6, 0x30 ;  /* 0x0000003006a67836 */ /* 0x000fe20000000000 */
[----:B------:R-:W-:Y:S01]  /*5900*/  ISETP.GE.AND P3, PT, R172, R7, PT ;  /* 0x00000007ac00720c */ /* 0x000fe20003f66270 */
[----:B------:R-:W-:Y:S01]  /*5910*/  VIADD R169, R6, 0x39 ;  /* 0x0000003906a97836 */ /* 0x000fe20000000000 */
[----:B------:R-:W-:Y:S01]  /*5920*/  FSEL R120, R120, -INF , P2 ;  /* 0xff80000078787808 */ /* 0x000fe20001000000 */
[----:B------:R-:W-:Y:S01]  /*5930*/  ULEA UR10, UR6, UR38, 0x3 ;  /* 0x00000026060a7291 */ /* 0x000fe2000f8e183f */
[----:B------:R-:W-:-:S02]  /*5940*/  ISETP.GE.AND P2, PT, R172, R8, PT ;  /* 0x00000008ac00720c */ /* 0x000fc40003f46270 */
[----:B------:R-:W-:Y:S02]  /*5950*/  FSEL R121, R121, -INF , P3 ;  /* 0xff80000079797808 */ /* 0x000fe40001800000 */
[----:B------:R-:W-:Y:S02]  /*5960*/  FMNMX R20, R120, R9, !PT ;  /* 0x0000000978147209 */ /* 0x000fe40007800000 */
[----:B------:R-:W-:Y:S02]  /*5970*/  IADD3 R14, R6, 0x10, RZ ;  /* 0x00000010060e7810 */ /* 0x000fe40007ffe0ff */
[----:B------:R-:W-:Y:S02]  /*5980*/  ISETP.GE.AND P3, PT, R172, R13, PT ;  /* 0x0000000dac00720c */ /* 0x000fe40003f66270 */
[----:B------:R-:W-:Y:S02]  /*5990*/  FSEL R124, R124, -INF , P2 ;  /* 0xff8000007c7c7808 */ /* 0x000fe40001000000 */
[----:B------:R-:W-:-:S02]  /*59a0*/  FMNMX R21, R121, R20, !PT ;  /* 0x0000001479157209 */ /* 0x000fc40007800000 */
[----:B------:R-:W-:Y:S02]  /*59b0*/  IADD3 R15, R6, 0x11, RZ ;  /* 0x00000011060f7810 */ /* 0x000fe40007ffe0ff */
[----:B------:R-:W-:Y:S02]  /*59c0*/  ISETP.GE.AND P2, PT, R172, R14, PT ;  /* 0x0000000eac00720c */ /* 0x000fe40003f46270 */
[----:B------:R-:W-:Y:S02]  /*59d0*/  FSEL R125, R125, -INF , P3 ;  /* 0xff8000007d7d7808 */ /* 0x000fe40001800000 */
[----:B------:R-:W-:Y:S02]  /*59e0*/  FMNMX R20, R124, R21, !PT ;  /* 0x000000157c147209 */ /* 0x000fe40007800000 */
[----:B------:R-:W-:Y:S02]  /*59f0*/  ISETP.GE.AND P3, PT, R172, R15, PT ;  /* 0x0000000fac00720c */ /* 0x000fe40003f66270 */
[----:B------:R-:W-:-:S02]  /*5a00*/  FSEL R128, R128, -INF , P2 ;  /* 0xff80000080807808 */ /* 0x000fc40001000000 */
[----:B------:R-:W-:Y:S02]  /*5a10*/  FMNMX R163, R125, R20, !PT ;  /* 0x000000147da37209 */ /* 0x000fe40007800000 */
[----:B------:R-:W-:Y:S02]  /*5a20*/  IADD3 R161, R6, 0x19, RZ ;  /* 0x0000001906a17810 */ /* 0x000fe40007ffe0ff */
[----:B------:R-:W-:Y:S02]  /*5a30*/  ISETP.GE.AND P2, PT, R172, R159, PT ;  /* 0x0000009fac00720c */ /* 0x000fe40003f46270 */
[----:B------:R-:W-:Y:S02]  /*5a40*/  FSEL R21, R129, -INF , P3 ;  /* 0xff80000081157808 */ /* 0x000fe40001800000 */
[----:B------:R-:W-:Y:S01]  /*5a50*/  FMNMX R20, R128, R163, !PT ;  /* 0x000000a380147209 */ /* 0x000fe20007800000 */
[C---:B------:R-:W-:Y:S01]  /*5a60*/  VIADD R163, R6.reuse, 0x21 ;  /* 0x0000002106a37836 */ /* 0x040fe20000000000 */
[----:B------:R-:W-:-:S02]  /*5a70*/  IADD3 R162, R6, 0x20, RZ ;  /* 0x0000002006a27810 */ /* 0x000fc40007ffe0ff */
[----:B------:R-:W-:Y:S02]  /*5a80*/  ISETP.GE.AND P3, PT, R172, R161, PT ;  /* 0x000000a1ac00720c */ /* 0x000fe40003f66270 */
[----:B------:R-:W-:Y:S02]  /*5a90*/  FSEL R160, R132, -INF , P2 ;  /* 0xff80000084a07808 */ /* 0x000fe40001000000 */
[----:B------:R-:W-:Y:S02]  /*5aa0*/  FMNMX R129, R21, R20, !PT ;  /* 0x0000001415817209 */ /* 0x000fe40007800000 */
[----:B------:R-:W-:Y:S02]  /*5ab0*/  ISETP.GE.AND P2, PT, R172, R162, PT ;  /* 0x000000a2ac00720c */ /* 0x000fe40003f46270 */
[----:B------:R-:W-:Y:S02]  /*5ac0*/  FSEL R133, R133, -INF , P3 ;  /* 0xff80000085857808 */ /* 0x000fe40001800000 */
[----:B------:R-:W-:-:S02]  /*5ad0*/  FMNMX R20, R160, R129, !PT ;  /* 0x00000081a0147209 */ /* 0x000fc40007800000 */
[----:B------:R-:W-:Y:S02]  /*5ae0*/  IADD3 R164, R6, 0x28, RZ ;  /* 0x0000002806a47810 */ /* 0x000fe40007ffe0ff */
[----:B------:R-:W-:Y:S02]  /*5af0*/  ISETP.GE.AND P3, PT, R172, R163, PT ;  /* 0x000000a3ac00720c */ /* 0x000fe40003f66270 */
[----:B------:R-:W-:Y:S02]  /*5b00*/  FSEL R136, R136, -INF , P2 ;  /* 0xff80000088887808 */ /* 0x000fe40001000000 */
[----:B------:R-:W-:Y:S02]  /*5b10*/  FMNMX R129, R133, R20, !PT ;  /* 0x0000001485817209 */ /* 0x000fe40007800000 */
[----:B------:R-:W-:Y:S02]  /*5b20*/  IADD3 R165, R6, 0x29, RZ ;  /* 0x0000002906a57810 */ /* 0x000fe40007ffe0ff */
[----:B------:R-:W-:-:S02]  /*5b30*/  ISETP.GE.AND P2, PT, R172, R164, PT ;  /* 0x000000a4ac00720c */ /* 0x000fc40003f46270 */
[----:B------:R-:W-:Y:S02]  /*5b40*/  FSEL R137, R137, -INF , P3 ;  /* 0xff80000089897808 */ /* 0x000fe40001800000 */
[----:B------:R-:W-:Y:S02]  /*5b50*/  FMNMX R20, R136, R129, !PT ;  /* 0x0000008188147209 */ /* 0x000fe40007800000 */
[----:B------:R-:W-:Y:S02]  /*5b60*/  ISETP.GE.AND P3, PT, R172, R165, PT ;  /* 0x000000a5ac00720c */ /* 0x000fe40003f66270 */
[----:B------:R-:W-:Y:S02]  /*5b70*/  FSEL R140, R140, -INF , P2 ;  /* 0xff8000008c8c7808 */ /* 0x000fe40001000000 */
[----:B------:R-:W-:Y:S02]  /*5b80*/  FMNMX R129, R137, R20, !PT ;  /* 0x0000001489817209 */ /* 0x000fe40007800000 */
[----:B------:R-:W-:-:S02]  /*5b90*/  IADD3 R167, R6, 0x31, RZ ;  /* 0x0000003106a77810 */ /* 0x000fc40007ffe0ff */
[----:B------:R-:W-:Y:S02]  /*5ba0*/  ISETP.GE.AND P2, PT, R172, R166, PT ;  /* 0x000000a6ac00720c */ /* 0x000fe40003f46270 */
[----:B------:R-:W-:Y:S02]  /*5bb0*/  FSEL R141, R141, -INF , P3 ;  /* 0xff8000008d8d7808 */ /* 0x000fe40001800000 */
[----:B------:R-:W-:Y:S02]  /*5bc0*/  FMNMX R20, R140, R129, !PT ;  /* 0x000000818c147209 */ /* 0x000fe40007800000 */
[----:B------:R-:W-:Y:S02]  /*5bd0*/  IADD3 R168, R6, 0x38, RZ ;  /* 0x0000003806a87810 */ /* 0x000fe40007ffe0ff */
[----:B------:R-:W-:Y:S02]  /*5be0*/  ISETP.GE.AND P3, PT, R172, R167, PT ;  /* 0x000000a7ac00720c */ /* 0x000fe40003f66270 */
[----:B------:R-:W-:-:S02]  /*5bf0*/  FSEL R144, R144, -INF , P2 ;  /* 0xff80000090907808 */ /* 0x000fc40001000000 */
[----:B------:R-:W-:Y:S02]  /*5c00*/  FMNMX R129, R141, R20, !PT ;  /* 0x000000148d817209 */ /* 0x000fe40007800000 */
[----:B------:R-:W-:Y:S02]  /*5c10*/  ISETP.GE.AND P2, PT, R172, R168, PT ;  /* 0x000000a8ac00720c */ /* 0x000fe40003f46270 */
[----:B------:R-:W-:Y:S02]  /*5c20*/  FSEL R145, R145, -INF , P3 ;  /* 0xff80000091917808 */ /* 0x000fe40001800000 */
[----:B------:R-:W-:Y:S02]  /*5c30*/  FMNMX R20, R144, R129, !PT ;  /* 0x0000008190147209 */ /* 0x000fe40007800000 */
[----:B------:R-:W-:Y:S02]  /*5c40*/  ISETP.GE.AND P3, PT, R172, R169, PT ;  /* 0x000000a9ac00720c */ /* 0x000fe40003f66270 */
[----:B------:R-:W-:-:S02]  /*5c50*/  FSEL R148, R148, -INF , P2 ;  /* 0xff80000094947808 */ /* 0x000fc40001000000 */
[----:B------:R-:W-:Y:S02]  /*5c60*/  FMNMX R129, R145, R20, !PT ;  /* 0x0000001491817209 */ /* 0x000fe40007800000 */
[----:B------:R-:W-:Y:S02]  /*5c70*/  FSEL R149, R149, -INF , P3 ;  /* 0xff80000095957808 */ /* 0x000fe40001800000 */
[----:B------:R-:W-:Y:S02]  /*5c80*/  FMNMX R20, R148, R129, !PT ;  /* 0x0000008194147209 */ /* 0x000fe40007800000 */
[----:B------:R-:W-:Y:S02]  /*5c90*/  IADD3 R172, R172, 0x8, RZ ;  /* 0x00000008acac7810 */ /* 0x000fe40007ffe0ff */
[----:B------:R-:W-:Y:S02]  /*5ca0*/  FMNMX R132, R149, R20, !PT ;  /* 0x0000001495847209 */ /* 0x000fe40007800000 */
[----:B------:R-:W-:-:S02]  /*5cb0*/  ISETP.GE.AND P2, PT, R172, R6, PT ;  /* 0x00000006ac00720c */ /* 0x000fc40003f46270 */
[----:B------:R-:W-:Y:S01]  /*5cc0*/  ISETP.GE.AND P3, PT, R172, R7, PT ;  /* 0x00000007ac00720c */ /* 0x000fe20003f66270 */
[----:B------:R-:W1:Y:S01]  /*5cd0*/  SHFL.BFLY PT, R129, R132, 0x1, 0x1f ;  /* 0x0c201f0084817f89 */ /* 0x000e6200000e0000 */
[----:B------:R-:W-:Y:S02]  /*5ce0*/  FSEL R20, R122, -INF , P2 ;  /* 0xff8000007a147808 */ /* 0x000fe40001000000 */
[----:B------:R-:W-:Y:S02]  /*5cf0*/  ISETP.GE.AND P2, PT, R172, R8, PT ;  /* 0x00000008ac00720c */ /* 0x000fe40003f46270 */
[----:B------:R-:W-:Y:S02]  /*5d00*/  FMNMX R8, R20, R11, !PT ;  /* 0x0000000b14087209 */ /* 0x000fe40007800000 */
[----:B------:R-:W-:-:S04]  /*5d10*/  ISETP.GE.AND P4, PT, R172, R15, PT ;  /* 0x0000000fac00720c */ /* 0x000fc80003f86270 */
[----:B------:R-:W-:Y:S02]  /*5d20*/  FSEL R131, R131, -INF , P4 ;  /* 0xff80000083837808 */ /* 0x000fe40002000000 */
[----:B------:R-:W-:-:S04]  /*5d30*/  ISETP.GE.AND P4, PT, R172, R162, PT ;  /* 0x000000a2ac00720c */ /* 0x000fc80003f86270 */
[----:B------:R-:W-:Y:S02]  /*5d40*/  FSEL R138, R138, -INF , P4 ;  /* 0xff8000008a8a7808 */ /* 0x000fe40002000000 */
[----:B------:R-:W-:-:S04]  /*5d50*/  ISETP.GE.AND P4, PT, R172, R166, PT ;  /* 0x000000a6ac00720c */ /* 0x000fc80003f86270 */
[----:B------:R-:W-:Y:S02]  /*5d60*/  FSEL R146, R146, -INF , P4 ;  /* 0xff80000092927808 */ /* 0x000fe40002000000 */
[----:B-1----:R-:W-:Y:S02]  /*5d70*/  FMNMX R170, R132, R129, !PT ;  /* 0x0000008184aa7209 */ /* 0x002fe40007800000 */
[----:B------:R-:W-:Y:S02]  /*5d80*/  FSEL R129, R123, -INF , P3 ;  /* 0xff8000007b817808 */ /* 0x000fe40001800000 */
[----:B------:R-:W-:Y:S01]  /*5d90*/  ISETP.GE.AND P3, PT, R172, R13, PT ;  /* 0x0000000dac00720c */ /* 0x000fe20003f66270 */
[----:B------:R-:W1:Y:S01]  /*5da0*/  SHFL.BFLY PT, R171, R170, 0x2, 0x1f ;  /* 0x0c401f00aaab7f89 */ /* 0x000e6200000e0000 */
[----:B------:R-:W-:Y:S02]  /*5db0*/  FSEL R132, R126, -INF , P2 ;  /* 0xff8000007e847808 */ /* 0x000fe40001000000 */
[----:B------:R-:W-:-:S02]  /*5dc0*/  FMNMX R7, R129, R8, !PT ;  /* 0x0000000881077209 */ /* 0x000fc40007800000 */
[----:B------:R-:W-:Y:S02]  /*5dd0*/  ISETP.GE.AND P2, PT, R172, R14, PT ;  /* 0x0000000eac00720c */ /* 0x000fe40003f46270 */
[----:B------:R-:W-:Y:S02]  /*5de0*/  FSEL R127, R127, -INF , P3 ;  /* 0xff8000007f7f7808 */ /* 0x000fe40001800000 */
[----:B------:R-:W-:Y:S02]  /*5df0*/  FMNMX R8, R132, R7, !PT ;  /* 0x0000000784087209 */ /* 0x000fe40007800000 */
[----:B------:R-:W-:Y:S02]  /*5e00*/  FSEL R130, R130, -INF , P2 ;  /* 0xff80000082827808 */ /* 0x000fe40001000000 */
[----:B------:R-:W-:Y:S02]  /*5e10*/  FMNMX R7, R127, R8, !PT ;  /* 0x000000087f077209 */ /* 0x000fe40007800000 */
[----:B------:R-:W-:-:S02]  /*5e20*/  ISETP.GE.AND P3, PT, R172, R159, PT ;  /* 0x0000009fac00720c */ /* 0x000fc40003f66270 */
[----:B------:R-:W-:Y:S02]  /*5e30*/  FMNMX R14, R130, R7, !PT ;  /* 0x00000007820e7209 */ /* 0x000fe40007800000 */
[----:B------:R-:W-:Y:S02]  /*5e40*/  ISETP.GE.AND P2, PT, R172, R161, PT ;  /* 0x000000a1ac00720c */ /* 0x000fe40003f46270 */
[----:B------:R-:W-:Y:S02]  /*5e50*/  FSEL R134, R134, -INF , P3 ;  /* 0xff80000086867808 */ /* 0x000fe40001800000 */
[----:B------:R-:W-:Y:S02]  /*5e60*/  FMNMX R7, R131, R14, !PT ;  /* 0x0000000e83077209 */ /* 0x000fe40007800000 */
[----:B-1----:R-:W-:Y:S02]  /*5e70*/  FMNMX R8, R170, R171, !PT ;  /* 0x000000abaa087209 */ /* 0x002fe40007800000 */
[----:B------:R-:W-:-:S02]  /*5e80*/  FSEL R135, R135, -INF , P2 ;  /* 0xff80000087877808 */ /* 0x000fc40001000000 */
[----:B------:R-:W-:Y:S02]  /*5e90*/  FSETP.NEU.AND P5, PT, R8, -INF , PT ;  /* 0xff8000000800780b */ /* 0x000fe40003fad000 */
[----:B------:R-:W-:Y:S02]  /*5ea0*/  FMNMX R122, R134, R7, !PT ;  /* 0x00000007867a7209 */ /* 0x000fe40007800000 */
[----:B------:R-:W-:Y:S02]  /*5eb0*/  FSEL R14, R8, RZ, P5 ;  /* 0x000000ff080e7208 */ /* 0x000fe40002800000 */
[----:B------:R-:W-:Y:S02]  /*5ec0*/  ISETP.GE.AND P3, PT, R172, R163, PT ;  /* 0x000000a3ac00720c */ /* 0x000fe40003f66270 */
[----:B------:R-:W-:Y:S01]  /*5ed0*/  FMNMX R7, R135, R122, !PT ;  /* 0x0000007a87077209 */ /* 0x000fe20007800000 */
[----:B------:R-:W-:Y:S01]  /*5ee0*/  FMUL R159, R14, UR5 ;  /* 0x000000050e9f7c20 */ /* 0x000fe20008400000 */
[----:B------:R-:W-:Y:S01]  /*5ef0*/  ISETP.GE.AND P5, PT, R172, R164, PT ;  /* 0x000000a4ac00720c */ /* 0x000fe20003fa6270 */
[----:B------:R-:W-:Y:S01]  /*5f00*/  FADD R14, -R14, R9 ;  /* 0x000000090e0e7221 */ /* 0x000fe20000000100 */
[----:B------:R-:W-:Y:S01]  /*5f10*/  FSEL R139, R139, -INF , P3 ;  /* 0xff8000008b8b7808 */ /* 0x000fe20001800000 */
[--C-:B------:R-:W-:Y:S01]  /*5f20*/  FFMA R120, R120, UR5, -R159.reuse ;  /* 0x0000000578787c23 */ /* 0x100fe2000800089f */
[----:B------:R-:W-:Y:S01]  /*5f30*/  FMNMX R122, R138, R7, !PT ;  /* 0x000000078a7a7209 */ /* 0x000fe20007800000 */
[--C-:B------:R-:W-:Y:S01]  /*5f40*/  FFMA R13, R121, UR5, -R159.reuse ;  /* 0x00000005790d7c23 */ /* 0x100fe2000800089f */
[----:B------:R-:W-:Y:S01]  /*5f50*/  ISETP.GE.AND P2, PT, R172, R165, PT ;  /* 0x000000a5ac00720c */ /* 0x000fe20003f46270 */
[--C-:B------:R-:W-:Y:S01]  /*5f60*/  FFMA R15, R125, UR5, -R159.reuse ;  /* 0x000000057d0f7c23 */ /* 0x100fe2000800089f */
[----:B------:R-:W-:Y:S01]  /*5f70*/  FSEL R142, R142, -INF , P5 ;  /* 0xff8000008e8e7808 */ /* 0x000fe20002800000 */
[--C-:B------:R-:W-:Y:S01]  /*5f80*/  FFMA R21, R21, UR5, -R159.reuse ;  /* 0x0000000515157c23 */ /* 0x100fe2000800089f */
[----:B------:R-:W-:Y:S01]  /*5f90*/  FMNMX R7, R139, R122, !PT ;  /* 0x0000007a8b077209 */ /* 0x000fe20007800000 */
[--C-:B------:R-:W-:Y:S01]  /*5fa0*/  FFMA R121, R133, UR5, -R159.reuse ;  /* 0x0000000585797c23 */ /* 0x100fe2000800089f */
[----:B------:R-:W-:Y:S01]  /*5fb0*/  FSEL R143, R143, -INF , P2 ;  /* 0xff8000008f8f7808 */ /* 0x000fe20001000000 */
[--C-:B------:R-:W-:Y:S01]  /*5fc0*/  FFMA R123, R136, UR5, -R159.reuse ;  /* 0x00000005887b7c23 */ /* 0x100fe2000800089f */
[----:B------:R-:W-:Y:S01]  /*5fd0*/  FMNMX R122, R142, R7, !PT ;  /* 0x000000078e7a7209 */ /* 0x000fe20007800000 */
[--C-:B------:R-:W-:Y:S01]  /*5fe0*/  FFMA R125, R140, UR5, -R159.reuse ;  /* 0x000000058c7d7c23 */ /* 0x100fe2000800089f */
[----:B------:R-:W-:Y:S01]  /*5ff0*/  FSETP.GEU.AND P6, PT, R120, -126, PT ;  /* 0xc2fc00007800780b */ /* 0x000fe20003fce000 */
[--C-:B------:R-:W-:Y:S01]  /*6000*/  FFMA R141, R141, UR5, -R159.reuse ;  /* 0x000000058d8d7c23 */ /* 0x100fe2000800089f */
[----:B------:R-:W-:Y:S01]  /*6010*/  FSETP.GEU.AND P2, PT, R13, -126, PT ;  /* 0xc2fc00000d00780b */ /* 0x000fe20003f4e000 */
[--C-:B------:R-:W-:Y:S01]  /*6020*/  FFMA R144, R144, UR5, -R159.reuse ;  /* 0x0000000590907c23 */ /* 0x100fe2000800089f */
[----:B------:R-:W-:Y:S01]  /*6030*/  ISETP.GE.AND P3, PT, R172, R167, PT ;  /* 0x000000a7ac00720c */ /* 0x000fe20003f66270 */
        /* <DEDUP_REMOVED lines=8> */
[----:B------:R-:W-:Y:S01]  /*60c0*/  @!P6 FMUL R120, R120, 0.5 ;  /* 0x3f0000007878e820 */ /* 0x000fe20000400000 */
[----:B------:R-:W-:Y:S01]  /*60d0*/  FMNMX R7, R147, R124, !PT ;  /* 0x0000007c93077209 */ /* 0x000fe20007800000 */
[--C-:B------:R-:W-:Y:S01]  /*60e0*/  FFMA R124, R128, UR5, -R159.reuse ;  /* 0x00000005807c7c23 */ /* 0x100fe2000800089f */
[C---:B------:R-:W-:Y:S01]  /*60f0*/  ISETP.GE.AND P5, PT, R172.reuse, R168, PT ;  /* 0x000000a8ac00720c */ /* 0x040fe20003fa6270 */
[----:B------:R-:W-:Y:S01]  /*6100*/  @!P2 FMUL R13, R13, 0.5 ;  /* 0x3f0000000d0da820 */ /* 0x000fe20000400000 */
[----:B------:R-:W-:Y:S01]  /*6110*/  ISETP.GE.AND P4, PT, R172, R169, PT ;  /* 0x000000a9ac00720c */ /* 0x000fe20003f86270 */
[----:B------:R-:W1:Y:S01]  /*6120*/  MUFU.EX2 R120, R120 ;  /* 0x0000007800787308 */ /* 0x000e620000000800 */
[----:B------:R-:W-:Y:S01]  /*6130*/  FSEL R150, R150, -INF , P5 ;  /* 0xff80000096967808 */ /* 0x000fe20002800000 */
[----:B------:R-:W-:Y:S01]  /*6140*/  FFMA R128, R137, UR5, -R159 ;  /* 0x0000000589807c23 */ /* 0x000fe2000800089f */
[----:B------:R-:W-:Y:S01]  /*6150*/  FSETP.GEU.AND P5, PT, R124, -126, PT ;  /* 0xc2fc00007c00780b */ /* 0x000fe20003fae000 */
[----:B------:R-:W-:Y:S01]  /*6160*/  FMUL R14, R14, UR5 ;  /* 0x000000050e0e7c20 */ /* 0x000fe20008400000 */
[----:B------:R-:W-:Y:S01]  /*6170*/  FSEL R151, R151, -INF , P4 ;  /* 0xff80000097977808 */ /* 0x000fe20002000000 */
[----:B------:R-:W-:Y:S01]  /*6180*/  @!P3 FMUL R122, R122, 0.5 ;  /* 0x3f0000007a7ab820 */ /* 0x000fe20000400000 */
[----:B------:R-:W-:Y:S01]  /*6190*/  FSETP.GEU.AND P4, PT, R15, -126, PT ;  /* 0xc2fc00000f00780b */ /* 0x000fe20003f8e000 */
[----:B------:R-:W2:Y:S01]  /*61a0*/  MUFU.EX2 R13, R13 ;  /* 0x0000000d000d7308 */ /* 0x000ea20000000800 */
[----:B------:R-:W-:-:S04]  /*61b0*/  FMNMX R126, R150, R7, !PT ;  /* 0x00000007967e7209 */ /* 0x000fc80007800000 */
[----:B------:R-:W-:Y:S01]  /*61c0*/  FMNMX R7, R151, R126, !PT ;  /* 0x0000007e97077209 */ /* 0x000fe20007800000 */
[----:B------:R-:W-:Y:S02]  /*61d0*/  FFMA R126, R160, UR5, -R159 ;  /* 0x00000005a07e7c23 */ /* 0x000fe4000800089f */
[----:B------:R-:W3:Y:S01]  /*61e0*/  MUFU.EX2 R122, R122 ;  /* 0x0000007a007a7308 */ /* 0x000ee20000000800 */
[----:B------:R-:W-:Y:S01]  /*61f0*/  @!P5 FMUL R124, R124, 0.5 ;  /* 0x3f0000007c7cd820 */ /* 0x000fe20000400000 */
[----:B------:R-:W4:Y:S01]  /*6200*/  SHFL.BFLY PT, R162, R7, 0x1, 0x1f ;  /* 0x0c201f0007a27f89 */ /* 0x000f2200000e0000 */
[----:B-1----:R-:W-:Y:S01]  /*6210*/  @!P6 FMUL R120, R120, R120 ;  /* 0x000000787878e220 */ /* 0x002fe20000400000 */
[----:B------:R-:W-:Y:S01]  /*6220*/  @!P4 FMUL R15, R15, 0.5 ;  /* 0x3f0000000f0fc820 */ /* 0x000fe20000400000 */
[----:B------:R-:W-:-:S03]  /*6230*/  FSETP.GEU.AND P6, PT, R21, -126, PT ;  /* 0xc2fc00001500780b */ /* 0x000fc60003fce000 */
[----:B------:R-:W1:Y:S01]  /*6240*/  MUFU.EX2 R124, R124 ;  /* 0x0000007c007c7308 */ /* 0x000e620000000800 */
[----:B--2---:R-:W-:Y:S01]  /*6250*/  @!P2 FMUL R13, R13, R13 ;  /* 0x0000000d0d0da220 */ /* 0x004fe20000400000 */
[----:B------:R-:W-:-:S06]  /*6260*/  FSETP.GEU.AND P2, PT, R126, -126, PT ;  /* 0xc2fc00007e00780b */ /* 0x000fcc0003f4e000 */
[----:B------:R-:W2:Y:S01]  /*6270*/  MUFU.EX2 R15, R15 ;  /* 0x0000000f000f7308 */ /* 0x000ea20000000800 */
[----:B---3--:R-:W-:Y:S01]  /*6280*/  @!P3 FMUL R122, R122, R122 ;  /* 0x0000007a7a7ab220 */ /* 0x008fe20000400000 */
[----:B------:R-:W-:Y:S01]  /*6290*/  FSETP.GEU.AND P3, PT, R121, -126, PT ;  /* 0xc2fc00007900780b */ /* 0x000fe20003f6e000 */
[----:B------:R-:W-:-:S04]  /*62a0*/  @!P6 FMUL R21, R21, 0.5 ;  /* 0x3f0000001515e820 */ /* 0x000fc80000400000 */
[----:B------:R-:W-:Y:S01]  /*62b0*/  @!P2 FMUL R126, R126, 0.5 ;  /* 0x3f0000007e7ea820 */ /* 0x000fe20000400000 */
[----:B-1----:R-:W-:Y:S01]  /*62c0*/  @!P5 FMUL R124, R124, R124 ;  /* 0x0000007c7c7cd220 */ /* 0x002fe20000400000 */
[----:B------:R-:W-:Y:S01]  /*62d0*/  FSETP.GEU.AND P5, PT, R128, -126, PT ;  /* 0xc2fc00008000780b */ /* 0x000fe20003fae000 */
[----:B------:R-:W1:Y:S01]  /*62e0*/  MUFU.EX2 R21, R21 ;  /* 0x0000001500157308 */ /* 0x000e620000000800 */
[----:B----4-:R-:W-:-:S04]  /*62f0*/  FMNMX R7, R7, R162, !PT ;  /* 0x000000a207077209 */ /* 0x010fc80007800000 */
[----:B------:R-:W-:Y:S01]  /*6300*/  @!P3 FMUL R121, R121, 0.5 ;  /* 0x3f0000007979b820 */ /* 0x000fe20000400000 */
[----:B--2---:R-:W-:Y:S01]  /*6310*/  @!P4 FMUL R15, R15, R15 ;  /* 0x0000000f0f0fc220 */ /* 0x004fe20000400000 */
[----:B------:R-:W-:Y:S01]  /*6320*/  FSETP.GEU.AND P4, PT, R123, -126, PT ;  /* 0xc2fc00007b00780b */ /* 0x000fe20003f8e000 */
[----:B------:R-:W2:Y:S01]  /*6330*/  MUFU.EX2 R126, R126 ;  /* 0x0000007e007e7308 */ /* 0x000ea20000000800 */
[----:B------:R-:W3:Y:S03]  /*6340*/  SHFL.BFLY PT, R136, R7, 0x2, 0x1f ;  /* 0x0c401f0007887f89 */ /* 0x000ee600000e0000 */
[----:B------:R-:W-:-:S04]  /*6350*/  @!P5 FMUL R128, R128, 0.5 ;  /* 0x3f0000008080d820 */ /* 0x000fc80000400000 */
[----:B------:R-:W4:Y:S01]  /*6360*/  MUFU.EX2 R121, R121 ;  /* 0x0000007900797308 */ /* 0x000f220000000800 */
[----:B-1----:R-:W-:Y:S01]  /*6370*/  @!P6 FMUL R21, R21, R21 ;  /* 0x000000151515e220 */ /* 0x002fe20000400000 */
[----:B------:R-:W-:Y:S02]  /*6380*/  FSETP.GEU.AND P6, PT, R125, -126, PT ;  /* 0xc2fc00007d00780b */ /* 0x000fe40003fce000 */
[----:B------:R-:W-:-:S04]  /*6390*/  @!P4 FMUL R123, R123, 0.5 ;  /* 0x3f0000007b7bc820 */ /* 0x000fc80000400000 */
[----:B------:R-:W1:Y:S01]  /*63a0*/  MUFU.EX2 R128, R128 ;  /* 0x0000008000807308 */ /* 0x000e620000000800 */
[----:B--2---:R-:W-:Y:S01]  /*63b0*/  @!P2 FMUL R126, R126, R126 ;  /* 0x0000007e7e7ea220 */ /* 0x004fe20000400000 */
[----:B------:R-:W-:-:S05]  /*63c0*/  FSETP.GEU.AND P2, PT, R141, -126, PT ;  /* 0xc2fc00008d00780b */ /* 0x000fca0003f4e000 */
[----:B------:R-:W-:Y:S01]  /*63d0*/  @!P6 FMUL R125, R125, 0.5 ;  /* 0x3f0000007d7de820 */ /* 0x000fe20000400000 */
[----:B------:R-:W2:Y:S01]  /*63e0*/  MUFU.EX2 R123, R123 ;  /* 0x0000007b007b7308 */ /* 0x000ea20000000800 */
[----:B----4-:R-:W-:Y:S01]  /*63f0*/  @!P3 FMUL R121, R121, R121 ;  /* 0x000000797979b220 */ /* 0x010fe20000400000 */
[----:B------:R-:W-:Y:S02]  /*6400*/  FSETP.GEU.AND P3, PT, R144, -126, PT ;  /* 0xc2fc00009000780b */ /* 0x000fe40003f6e000 */
[----:B---3--:R-:W-:-:S03]  /*6410*/  FMNMX R7, R7, R136, !PT ;  /* 0x0000008807077209 */ /* 0x008fc60007800000 */
[----:B------:R-:W-:Y:S01]  /*6420*/  @!P2 FMUL R141, R141, 0.5 ;  /* 0x3f0000008d8da820 */ /* 0x000fe20000400000 */
[----:B------:R-:W3:Y:S01]  /*6430*/  MUFU.EX2 R125, R125 ;  /* 0x0000007d007d7308 */ /* 0x000ee20000000800 */
[----:B-1----:R-:W-:Y:S01]  /*6440*/  @!P5 FMUL R128, R128, R128 ;  /* 0x000000808080d220 */ /* 0x002fe20000400000 */
[----:B------:R-:W-:-:S03]  /*6450*/  FSETP.NEU.AND P5, PT, R7, -INF , PT ;  /* 0xff8000000700780b */ /* 0x000fc60003fad000 */
[----:B------:R-:W-:Y:S01]  /*6460*/  FADD R9, R13, R128 ;  /* 0x000000800d097221 */ /* 0x000fe20000000000 */
[----:B------:R-:W-:Y:S01]  /*6470*/  FSEL R160, R7, RZ, P5 ;  /* 0x000000ff07a07208 */ /* 0x000fe20002800000 */
[----:B------:R-:W-:Y:S01]  /*6480*/  @!P3 FMUL R144, R144, 0.5 ;  /* 0x3f0000009090b820 */ /* 0x000fe20000400000 */
[----:B------:R1:W4:Y:S01]  /*6490*/  MUFU.EX2 R136, R141 ;  /* 0x0000008d00887308 */ /* 0x0003220000000800 */
[----:B--2---:R-:W-:Y:S01]  /*64a0*/  @!P4 FMUL R123, R123, R123 ;  /* 0x0000007b7b7bc220 */ /* 0x004fe20000400000 */
[----:B------:R-:W-:Y:S01]  /*64b0*/  FSETP.GEU.AND P4, PT, R145, -126, PT ;  /* 0xc2fc00009100780b */ /* 0x000fe20003f8e000 */
[----:B------:R-:W-:Y:S01]  /*64c0*/  FMUL R159, R160, UR5 ;  /* 0x00000005a09f7c20 */ /* 0x000fe20008400000 */
[----:B------:R-:W-:Y:S01]  /*64d0*/  FSETP.GEU.AND P5, PT, R148, -126, PT ;  /* 0xc2fc00009400780b */ /* 0x000fe20003fae000 */
[----:B------:R-:W-:Y:S01]  /*64e0*/  FADD R160, -R160, R11 ;  /* 0x0000000ba0a07221 */ /* 0x000fe20000000100 */
[----:B------:R-:W-:Y:S01]  /*64f0*/  F2FP.BF16.F32.PACK_AB R128, R128, R123 ;  /* 0x0000007b8080723e */ /* 0x000fe200000010ff */
[--C-:B------:R-:W-:Y:S01]  /*6500*/  FFMA R129, R129, UR5, -R159.reuse ;  /* 0x0000000581817c23 */ /* 0x100fe2000800089f */
[----:B------:R-:W2:Y:S01]  /*6510*/  MUFU.EX2 R133, R144 ;  /* 0x0000009000857308 */ /* 0x000ea20000000800 */
[--C-:B-1----:R-:W-:Y:S01]  /*6520*/  FFMA R141, R20, UR5, -R159.reuse ;  /* 0x00000005148d7c23 */ /* 0x102fe2000800089f */
[----:B---3--:R-:W-:Y:S01]  /*6530*/  @!P6 FMUL R125, R125, R125 ;  /* 0x0000007d7d7de220 */ /* 0x008fe20000400000 */
[----:B------:R-:W-:Y:S01]  /*6540*/  FSETP.GEU.AND P6, PT, R149, -126, PT ;  /* 0xc2fc00009500780b */ /* 0x000fe20003fce000 */
[--C-:B------:R-:W-:Y:S01]  /*6550*/  FFMA R132, R132, UR5, -R159.reuse ;  /* 0x0000000584847c23 */ /* 0x100fe2000800089f */
[--C-:B------:R-:W-:Y:S01]  /*6560*/  FFMA R127, R127, UR5, -R159.reuse ;  /* 0x000000057f7f7c23 */ /* 0x100fe2000800089f */
[--C-:B------:R-:W-:Y:S01]  /*6570*/  FFMA R130, R130, UR5, -R159.reuse ;  /* 0x0000000582827c23 */ /* 0x100fe2000800089f */
[----:B------:R-:W-:Y:S01]  /*6580*/  @!P4 FMUL R145, R145, 0.5 ;  /* 0x3f0000009191c820 */ /* 0x000fe20000400000 */
[--C-:B------:R-:W-:Y:S01]  /*6590*/  FFMA R134, R134, UR5, -R159.reuse ;  /* 0x0000000586867c23 */ /* 0x100fe2000800089f */
[----:B----4-:R-:W-:Y:S01]  /*65a0*/  @!P2 FMUL R136, R136, R136 ;  /* 0x000000888888a220 */ /* 0x010fe20000400000 */
[----:B------:R-:W-:Y:S01]  /*65b0*/  FSETP.GEU.AND P2, PT, R141, -126, PT ;  /* 0xc2fc00008d00780b */ /* 0x000fe20003f4e000 */
[----:B------:R-:W1:Y:S01]  /*65c0*/  MUFU.EX2 R140, R145 ;  /* 0x00000091008c7308 */ /* 0x000e620000000800 */
[----:B------:R-:W-:Y:S01]  /*65d0*/  @!P5 FMUL R148, R148, 0.5 ;  /* 0x3f0000009494d820 */ /* 0x000fe20000400000 */
[--C-:B------:R-:W-:Y:S01]  /*65e0*/  FFMA R139, R139, UR5, -R159.reuse ;  /* 0x000000058b8b7c23 */ /* 0x100fe2000800089f */
[--C-:B------:R-:W-:Y:S01]  /*65f0*/  FFMA R143, R143, UR5, -R159.reuse ;  /* 0x000000058f8f7c23 */ /* 0x100fe2000800089f */
[--C-:B------:R-:W-:Y:S01]  /*6600*/  FFMA R147, R147, UR5, -R159.reuse ;  /* 0x0000000593937c23 */ /* 0x100fe2000800089f */
[----:B------:R-:W-:Y:S01]  /*6610*/  @!P6 FMUL R149, R149, 0.5 ;  /* 0x3f0000009595e820 */ /* 0x000fe20000400000 */
[----:B--2---:R-:W-:Y:S01]  /*6620*/  @!P3 FMUL R133, R133, R133 ;  /* 0x000000858585b220 */ /* 0x004fe20000400000 */
[----:B------:R-:W-:Y:S01]  /*6630*/  FSETP.GEU.AND P3, PT, R129, -126, PT ;  /* 0xc2fc00008100780b */ /* 0x000fe20003f6e000 */
[----:B------:R-:W2:Y:S01]  /*6640*/  MUFU.EX2 R137, R148 ;  /* 0x0000009400897308 */ /* 0x000ea20000000800 */
[----:B------:R-:W-:Y:S01]  /*6650*/  FFMA R151, R151, UR5, -R159 ;  /* 0x0000000597977c23 */ /* 0x000fe2000800089f */
[----:B------:R-:W-:Y:S01]  /*6660*/  FMUL R160, R160, UR5 ;  /* 0x00000005a0a07c20 */ /* 0x000fe20008400000 */
[----:B------:R-:W-:Y:S01]  /*6670*/  FADD R11, R122, R125 ;  /* 0x0000007d7a0b7221 */ /* 0x000fe20000000000 */
[----:B------:R-:W-:Y:S01]  /*6680*/  @!P2 FMUL R141, R141, 0.5 ;  /* 0x3f0000008d8da820 */ /* 0x000fe20000400000 */
[----:B------:R-:W-:-:S03]  /*6690*/  F2FP.BF16.F32.PACK_AB R122, R15, R122 ;  /* 0x0000007a0f7a723e */ /* 0x000fc600000010ff */
[----:B------:R3:W4:Y:S01]  /*66a0*/  MUFU.EX2 R20, R149 ;  /* 0x0000009500147308 */ /* 0x0007220000000800 */
[----:B-1----:R-:W-:Y:S01]  /*66b0*/  @!P4 FMUL R140, R140, R140 ;  /* 0x0000008c8c8cc220 */ /* 0x002fe20000400000 */
[----:B------:R-:W-:Y:S02]  /*66c0*/  FSETP.GEU.AND P4, PT, R132, -126, PT ;  /* 0xc2fc00008400780b */ /* 0x000fe40003f8e000 */
[----:B------:R-:W-:-:S04]  /*66d0*/  @!P3 FMUL R129, R129, 0.5 ;  /* 0x3f0000008181b820 */ /* 0x000fc80000400000 */
[----:B------:R-:W1:Y:S01]  /*66e0*/  MUFU.EX2 R141, R141 ;  /* 0x0000008d008d7308 */ /* 0x000e620000000800 */
[----:B---3--:R-:W-:Y:S01]  /*66f0*/  FFMA R149, R131, UR5, -R159 ;  /* 0x0000000583957c23 */ /* 0x008fe2000800089f */
[----:B--2---:R-:W-:Y:S01]  /*6700*/  @!P5 FMUL R137, R137, R137 ;  /* 0x000000898989d220 */ /* 0x004fe20000400000 */
[----:B------:R-:W-:-:S04]  /*6710*/  FSETP.GEU.AND P5, PT, R127, -126, PT ;  /* 0xc2fc00007f00780b */ /* 0x000fc80003fae000 */
[----:B------:R-:W-:Y:S01]  /*6720*/  @!P4 FMUL R132, R132, 0.5 ;  /* 0x3f0000008484c820 */ /* 0x000fe20000400000 */
[----:B------:R2:W3:Y:S01]  /*6730*/  MUFU.EX2 R144, R129 ;  /* 0x0000008100907308 */ /* 0x0004e20000000800 */
[----:B----4-:R-:W-:Y:S01]  /*6740*/  @!P6 FMUL R20, R20, R20 ;  /* 0x000000141414e220 */ /* 0x010fe20000400000 */
[----:B------:R-:W-:-:S06]  /*6750*/  FSETP.GEU.AND P6, PT, R130, -126, PT ;  /* 0xc2fc00008200780b */ /* 0x000fcc0003fce000 */
[----:B------:R4:W5:Y:S01]  /*6760*/  MUFU.EX2 R145, R132 ;  /* 0x0000008400917308 */ /* 0x0009620000000800 */
[----:B-1----:R-:W-:Y:S01]  /*6770*/  @!P2 FMUL R141, R141, R141 ;  /* 0x0000008d8d8da220 */ /* 0x002fe20000400000 */
[----:B------:R-:W-:Y:S01]  /*6780*/  FSETP.GEU.AND P2, PT, R149, -126, PT ;  /* 0xc2fc00009500780b */ /* 0x000fe20003f4e000 */
[----:B------:R-:W-:Y:S01]  /*6790*/  @!P5 FMUL R127, R127, 0.5 ;  /* 0x3f0000007f7fd820 */ /* 0x000fe20000400000 */
[----:B--2---:R-:W-:-:S03]  /*67a0*/  FFMA R129, R135, UR5, -R159 ;  /* 0x0000000587817c23 */ /* 0x004fc6000800089f */
[----:B------:R-:W-:Y:S01]  /*67b0*/  @!P6 FMUL R130, R130, 0.5 ;  /* 0x3f0000008282e820 */ /* 0x000fe20000400000 */
[----:B------:R1:W2:Y:S01]  /*67c0*/  MUFU.EX2 R148, R127 ;  /* 0x0000007f00947308 */ /* 0x0002a20000000800 */
[----:B---3--:R-:W-:Y:S01]  /*67d0*/  @!P3 FMUL R144, R144, R144 ;  /* 0x000000909090b220 */ /* 0x008fe20000400000 */
[----:B------:R-:W-:Y:S01]  /*67e0*/  FSETP.GEU.AND P3, PT, R134, -126, PT ;  /* 0xc2fc00008600780b */ /* 0x000fe20003f6e000 */
[----:B----4-:R-:W-:Y:S01]  /*67f0*/  FADD R132, R126, R137 ;  /* 0x000000897e847221 */ /* 0x010fe20000000000 */
[----:B------:R-:W-:-:S03]  /*6800*/  F2FP.BF16.F32.PACK_AB R126, R121, R126 ;  /* 0x0000007e797e723e */ /* 0x000fc600000010ff */
[----:B------:R-:W-:Y:S01]  /*6810*/  @!P2 FMUL R149, R149, 0.5 ;  /* 0x3f0000009595a820 */ /* 0x000fe20000400000 */
[----:B------:R3:W4:Y:S01]  /*6820*/  MUFU.EX2 R131, R130 ;  /* 0x0000008200837308 */ /* 0x0007220000000800 */
[----:B-----5:R-:W-:Y:S01]  /*6830*/  @!P4 FMUL R145, R145, R145 ;  /* 0x000000919191c220 */ /* 0x020fe20000400000 */
[----:B------:R-:W-:Y:S01]  /*6840*/  FSETP.GEU.AND P4, PT, R129, -126, PT ;  /* 0xc2fc00008100780b */ /* 0x000fe20003f8e000 */
[----:B-1----:R-:W-:Y:S01]  /*6850*/  FFMA R127, R138, UR5, -R159 ;  /* 0x000000058a7f7c23 */ /* 0x002fe2000800089f */
[----:B------:R-:W-:-:S03]  /*6860*/  FADD R132, R11, R132 ;  /* 0x000000840b847221 */ /* 0x000fc60000000000 */
[----:B------:R-:W-:Y:S01]  /*6870*/  @!P3 FMUL R134, R134, 0.5 ;  /* 0x3f0000008686b820 */ /* 0x000fe20000400000 */
        /* <DEDUP_REMOVED lines=12> */
[----:B--2---:R-:W-:Y:S01]  /*6940*/  FADD R134, R121, R20 ;  /* 0x0000001479867221 */ /* 0x004fe20000000000 */
[----:B------:R-:W-:Y:S02]  /*6950*/  F2FP.BF16.F32.PACK_AB R121, R144, R141 ;  /* 0x0000008d9079723e */ /* 0x000fe400000010ff */
[----:B------:R-:W-:Y:S01]  /*6960*/  @!P6 FMUL R139, R139, 0.5 ;  /* 0x3f0000008b8be820 */ /* 0x000fe20000400000 */
[----:B------:R1:W2:Y:S01]  /*6970*/  MUFU.EX2 R142, R127 ;  /* 0x0000007f008e7308 */ /* 0x0002a20000000800 */
[----:B---3--:R-:W-:Y:S01]  /*6980*/  @!P3 FMUL R135, R135, R135 ;  /* 0x000000878787b220 */ /* 0x008fe20000400000 */
[----:B------:R-:W-:Y:S01]  /*6990*/  FSETP.GEU.AND P3, PT, R143, -126, PT ;  /* 0xc2fc00008f00780b */ /* 0x000fe20003f6e000 */
[----:B----4-:R-:W-:-:S04]  /*69a0*/  FFMA R129, R146, UR5, -R159 ;  /* 0x0000000592817c23 */ /* 0x010fc8000800089f */
[----:B------:R-:W-:Y:S01]  /*69b0*/  @!P2 FMUL R130, R130, 0.5 ;  /* 0x3f0000008282a820 */ /* 0x000fe20000400000 */
[----:B------:R-:W3:Y:S01]  /*69c0*/  MUFU.EX2 R139, R139 ;  /* 0x0000008b008b7308 */ /* 0x000ee20000000800 */
[----:B-----5:R-:W-:Y:S01]  /*69d0*/  @!P4 FMUL R138, R138, R138 ;  /* 0x0000008a8a8ac220 */ /* 0x020fe20000400000 */
[----:B------:R-:W-:Y:S01]  /*69e0*/  FSETP.GEU.AND P4, PT, R129, -126, PT ;  /* 0xc2fc00008100780b */ /* 0x000fe20003f8e000 */
[----:B-1----:R-:W-:-:S04]  /*69f0*/  FFMA R127, R150, UR5, -R159 ;  /* 0x00000005967f7c23 */ /* 0x002fc8000800089f */
[----:B------:R-:W-:Y:S01]  /*6a00*/  @!P3 FMUL R143, R143, 0.5 ;  /* 0x3f0000008f8fb820 */ /* 0x000fe20000400000 */
[----:B------:R1:W4:Y:S01]  /*6a10*/  MUFU.EX2 R146, R130 ;  /* 0x0000008200927308 */ /* 0x0003220000000800 */
[----:B--2---:R-:W-:Y:S01]  /*6a20*/  @!P5 FMUL R142, R142, R142 ;  /* 0x0000008e8e8ed220 */ /* 0x004fe20000400000 */
[----:B------:R-:W-:-:S05]  /*6a30*/  FSETP.GEU.AND P5, PT, R147, -126, PT ;  /* 0xc2fc00009300780b */ /* 0x000fca0003fae000 */
[----:B------:R-:W-:Y:S01]  /*6a40*/  @!P4 FMUL R129, R129, 0.5 ;  /* 0x3f0000008181c820 */ /* 0x000fe20000400000 */
[----:B------:R-:W2:Y:S01]  /*6a50*/  MUFU.EX2 R143, R143 ;  /* 0x0000008f008f7308 */ /* 0x000ea20000000800 */
[----:B---3--:R-:W-:Y:S01]  /*6a60*/  @!P6 FMUL R139, R139, R139 ;  /* 0x0000008b8b8be220 */ /* 0x008fe20000400000 */
[----:B------:R-:W-:Y:S01]  /*6a70*/  FSETP.GEU.AND P6, PT, R127, -126, PT ;  /* 0xc2fc00007f00780b */ /* 0x000fe20003fce000 */
[----:B-1----:R-:W-:-:S04]  /*6a80*/  FADD R130, R21, R140 ;  /* 0x0000008c15827221 */ /* 0x002fc80000000000 */
[----:B------:R-:W-:Y:S01]  /*6a90*/  @!P5 FMUL R147, R147, 0.5 ;  /* 0x3f0000009393d820 */ /* 0x000fe20000400000 */
[----:B------:R1:W3:Y:S01]  /*6aa0*/  MUFU.EX2 R150, R129 ;  /* 0x0000008100967308 */ /* 0x0002e20000000800 */
[----:B----4-:R-:W-:Y:S01]  /*6ab0*/  @!P2 FMUL R146, R146, R146 ;  /* 0x000000929292a220 */ /* 0x010fe20000400000 */
[----:B------:R-:W-:-:S03]  /*6ac0*/  FSETP.GEU.AND P2, PT, R151, -126, PT ;  /* 0xc2fc00009700780b */ /* 0x000fc60003f4e000 */
[----:B------:R-:W-:Y:S02]  /*6ad0*/  FADD R149, R145, R146 ;  /* 0x0000009291957221 */ /* 0x000fe40000000000 */
[----:B------:R-:W-:Y:S01]  /*6ae0*/  @!P6 FMUL R127, R127, 0.5 ;  /* 0x3f0000007f7fe820 */ /* 0x000fe20000400000 */
[----:B------:R-:W4:Y:S01]  /*6af0*/  MUFU.EX2 R147, R147 ;  /* 0x0000009300937308 */ /* 0x000f220000000800 */
[----:B--2---:R-:W-:Y:S01]  /*6b00*/  @!P3 FMUL R143, R143, R143 ;  /* 0x0000008f8f8fb220 */ /* 0x004fe20000400000 */
[----:B------:R-:W-:Y:S01]  /*6b10*/  FSETP.GEU.AND P3, PT, R14, -126, PT ;  /* 0xc2fc00000e00780b */ /* 0x000fe20003f6e000 */
[----:B-1----:R-:W-:Y:S01]  /*6b20*/  FADD R129, R9, R130 ;  /* 0x0000008209817221 */ /* 0x002fe20000000000 */
[----:B------:R-:W-:Y:S01]  /*6b30*/  FADD R9, R120, R123 ;  /* 0x0000007b78097221 */ /* 0x000fe20000000000 */
[----:B------:R-:W-:Y:S01]  /*6b40*/  FADD R130, R124, R133 ;  /* 0x000000857c827221 */ /* 0x000fe20000000000 */
[----:B------:R-:W-:Y:S01]  /*6b50*/  FADD R159, R148, R143 ;  /* 0x0000008f949f7221 */ /* 0x000fe20000000000 */
[----:B------:R-:W-:Y:S01]  /*6b60*/  @!P2 FMUL R151, R151, 0.5 ;  /* 0x3f0000009797a820 */ /* 0x000fe20000400000 */
[----:B------:R1:W2:Y:S01]  /*6b70*/  MUFU.EX2 R164, R127 ;  /* 0x0000007f00a47308 */ /* 0x0002a20000000800 */
[----:B---3--:R-:W-:Y:S01]  /*6b80*/  @!P4 FMUL R150, R150, R150 ;  /* 0x000000969696c220 */ /* 0x008fe20000400000 */
[----:B------:R-:W-:Y:S01]  /*6b90*/  FSETP.GEU.AND P4, PT, R160, -126, PT ;  /* 0xc2fc0000a000780b */ /* 0x000fe20003f8e000 */
[----:B------:R-:W-:Y:S01]  /*6ba0*/  FADD R9, R9, R130 ;  /* 0x0000008209097221 */ /* 0x000fe20000000000 */
[----:B------:R-:W-:Y:S01]  /*6bb0*/  FADD R130, R144, R139 ;  /* 0x0000008b90827221 */ /* 0x000fe20000000000 */
[----:B------:R-:W-:Y:S01]  /*6bc0*/  FADD R166, R131, R150 ;  /* 0x0000009683a67221 */ /* 0x000fe20000000000 */
[----:B------:R-:W-:Y:S01]  /*6bd0*/  F2FP.BF16.F32.PACK_AB R120, R13, R120 ;  /* 0x000000780d78723e */ /* 0x000fe200000010ff */
[----:B------:R-:W-:Y:S01]  /*6be0*/  @!P3 FMUL R14, R14, 0.5 ;  /* 0x3f0000000e0eb820 */ /* 0x000fe20000400000 */
[----:B------:R-:W3:Y:S01]  /*6bf0*/  MUFU.EX2 R151, R151 ;  /* 0x0000009700977308 */ /* 0x000ee20000000800 */
[----:B-1----:R-:W-:Y:S01]  /*6c00*/  FADD R127, R15, R136 ;  /* 0x000000880f7f7221 */ /* 0x002fe20000000000 */
[----:B----4-:R-:W-:Y:S01]  /*6c10*/  @!P5 FMUL R147, R147, R147 ;  /* 0x000000939393d220 */ /* 0x010fe20000400000 */
[----:B------:R-:W-:Y:S01]  /*6c20*/  FADD R9, R9, R132 ;  /* 0x0000008409097221 */ /* 0x000fe20000000000 */
[----:B------:R-:W-:Y:S01]  /*6c30*/  F2FP.BF16.F32.PACK_AB R132, R140, R133 ;  /* 0x000000858c84723e */ /* 0x000fe200000010ff */
[----:B------:R-:W-:Y:S01]  /*6c40*/  FADD R134, R127, R134 ;  /* 0x000000867f867221 */ /* 0x000fe20000000000 */
[----:B------:R-:W-:Y:S01]  /*6c50*/  FADD R161, R162, R147 ;  /* 0x00000093a2a17221 */ /* 0x000fe20000000000 */
[----:B------:R-:W-:Y:S01]  /*6c60*/  @!P4 FMUL R160, R160, 0.5 ;  /* 0x3f000000a0a0c820 */ /* 0x000fe20000400000 */
[----:B------:R-:W1:Y:S01]  /*6c70*/  MUFU.EX2 R14, R14 ;  /* 0x0000000e000e7308 */ /* 0x000e620000000800 */
[----:B--2---:R-:W-:Y:S01]  /*6c80*/  @!P6 FMUL R164, R164, R164 ;  /* 0x000000a4a4a4e220 */ /* 0x004fe20000400000 */
[----:B------:R-:W-:Y:S01]  /*6c90*/  FADD R127, R141, R142 ;  /* 0x0000008e8d7f7221 */ /* 0x000fe20000000000 */
[----:B------:R-:W-:Y:S01]  /*6ca0*/  FADD R134, R129, R134 ;  /* 0x0000008681867221 */ /* 0x000fe20000000000 */
[----:B------:R-:W-:Y:S01]  /*6cb0*/  FADD R130, R130, R161 ;  /* 0x000000a182827221 */ /* 0x000fe20000000000 */
[----:B------:R-:W-:Y:S01]  /*6cc0*/  F2FP.BF16.F32.PACK_AB R124, R21, R124 ;  /* 0x0000007c157c723e */ /* 0x000fe200000010ff */
[----:B------:R-:W-:Y:S01]  /*6cd0*/  FADD R127, R127, R166 ;  /* 0x000000a67f7f7221 */ /* 0x000fe20000000000 */
[----:B------:R-:W-:Y:S01]  /*6ce0*/  FADD R9, R9, R134 ;  /* 0x0000008609097221 */ /* 0x000fe20000000000 */
[----:B------:R2:W4:Y:S01]  /*6cf0*/  MUFU.EX2 R11, R160 ;  /* 0x000000a0000b7308 */ /* 0x0005220000000800 */
[----:B---3--:R-:W-:Y:S01]  /*6d00*/  @!P2 FMUL R151, R151, R151 ;  /* 0x000000979797a220 */ /* 0x008fe20000400000 */
[----:B------:R-:W-:-:S02]  /*6d10*/  F2FP.BF16.F32.PACK_AB R134, R20, R137 ;  /* 0x000000891486723e */ /* 0x000fc400000010ff */
[----:B------:R-:W-:Y:S01]  /*6d20*/  F2FP.BF16.F32.PACK_AB R123, R148, R145 ;  /* 0x00000091947b723e */ /* 0x000fe200000010ff */
[----:B------:R-:W-:Y:S01]  /*6d30*/  FADD R168, R138, R151 ;  /* 0x000000978aa87221 */ /* 0x000fe20000000000 */
[----:B------:R-:W-:Y:S02]  /*6d40*/  F2FP.BF16.F32.PACK_AB R129, R139, R142 ;  /* 0x0000008e8b81723e */ /* 0x000fe400000010ff */
[----:B------:R-:W-:Y:S01]  /*6d50*/  F2FP.BF16.F32.PACK_AB R133, R147, R150 ;  /* 0x000000969385723e */ /* 0x000fe200000010ff */
[----:B--2---:R-:W-:Y:S01]  /*6d60*/  FADD R160, R135, R164 ;  /* 0x000000a487a07221 */ /* 0x004fe20000000000 */
[----:B------:R-:W-:Y:S01]  /*6d70*/  FADD R159, R159, R168 ;  /* 0x000000a89f9f7221 */ /* 0x000fe20000000000 */
[----:B-1----:R-:W-:Y:S02]  /*6d80*/  @!P3 FMUL R14, R14, R14 ;  /* 0x0000000e0e0eb220 */ /* 0x002fe40000400000 */
[----:B------:R-:W-:Y:S01]  /*6d90*/  FADD R160, R149, R160 ;  /* 0x000000a095a07221 */ /* 0x000fe20000000000 */
[----:B------:R-:W-:Y:S01]  /*6da0*/  FADD R130, R130, R159 ;  /* 0x0000009f82827221 */ /* 0x000fe20000000000 */
[----:B------:R-:W-:Y:S01]  /*6db0*/  FFMA R3, R14, R3, R9 ;  /* 0x000000030e037223 */ /* 0x000fe20000000009 */
[----:B------:R-:W-:Y:S01]  /*6dc0*/  SHF.L.U32 R9, R152, 0x1f, RZ ;  /* 0x0000001f98097819 */ /* 0x000fe200000006ff */
[----:B------:R-:W-:Y:S01]  /*6dd0*/  FADD R127, R127, R160 ;  /* 0x000000a07f7f7221 */ /* 0x000fe20000000000 */
[----:B----4-:R-:W-:Y:S01]  /*6de0*/  @!P4 FMUL R11, R11, R11 ;  /* 0x0000000b0b0bc220 */ /* 0x010fe20000400000 */
[-C--:B------:R-:W-:Y:S01]  /*6df0*/  FMUL R24, R24, R14.reuse ;  /* 0x0000000e18187220 */ /* 0x080fe20000400000 */
[----:B------:R1:W2:Y:S01]  /*6e00*/  SYNCS.PHASECHK.TRANS64.TRYWAIT P2, [UR10+0x2e400], R9 ;  /* 0x02e40009ff0075a7 */ /* 0x0002a2000804014a */
[----:B------:R-:W-:Y:S01]  /*6e10*/  FADD R130, R127, R130 ;  /* 0x000000827f827221 */ /* 0x000fe20000000000 */
[-C--:B------:R-:W-:Y:S01]  /*6e20*/  FMUL R25, R25, R14.reuse ;  /* 0x0000000e19197220 */ /* 0x080fe20000400000 */
[-C--:B------:R-:W-:Y:S01]  /*6e30*/  FMUL R28, R28, R14.reuse ;  /* 0x0000000e1c1c7220 */ /* 0x080fe20000400000 */
[----:B------:R-:W-:Y:S01]  /*6e40*/  FMUL R29, R29, R14 ;  /* 0x0000000e1d1d7220 */ /* 0x000fe20000400000 */
[----:B------:R-:W-:Y:S01]  /*6e50*/  FFMA R0, R11, R0, R130 ;  /* 0x000000000b007223 */ /* 0x000fe20000000082 */
[----:B------:R-:W-:Y:S01]  /*6e60*/  F2FP.BF16.F32.PACK_AB R130, R136, R125 ;  /* 0x0000007d8882723e */ /* 0x000fe200000010ff */
[-C--:B------:R-:W-:Y:S01]  /*6e70*/  FMUL R32, R32, R14.reuse ;  /* 0x0000000e20207220 */ /* 0x080fe20000400000 */
        /* <DEDUP_REMOVED lines=93> */
[----:B------:R-:W-:Y:S01]  /*7450*/  F2FP.BF16.F32.PACK_AB R131, R143, R146 ;  /* 0x000000928f83723e */ /* 0x000fe200000010ff */
[----:B-12---:R-:W-:Y:S06]  /*7460*/  @!P0 BRA `(.L_x_41) ;  /* 0x0000000000048947 */ /* 0x006fec0003800000 */
[----:B------:R-:W-:Y:S01]  /*7470*/  BPT.TRAP 0x1 ;  /* 0x000000040000795c */ /* 0x000fe20000300000 */
.L_x_41:
[----:B------:R-:W-:Y:S05]  /*7480*/  @P2 BRA `(.L_x_42) ;  /* 0x0000000000082947 */ /* 0x000fea0003800000 */
[----:B------:R-:W1:Y:S02]  /*7490*/  SYNCS.PHASECHK.TRANS64.TRYWAIT P2, [UR10+0x2e400], R9 ;  /* 0x02e40009ff0075a7 */ /* 0x000e64000804014a */
[----:B-1----:R-:W-:Y:S05]  /*74a0*/  @!P2 BRA `(.L_x_43) ;  /* 0x0000004800c0a947 */ /* 0x002fea0003800000 */
.L_x_42:
        /* <DEDUP_REMOVED lines=24> */
.L_x_44:
[----:B------:R-:W-:-:S04]  /*7630*/  ULEA UR10, UR4, UR38, 0x3 ;  /* 0x00000026040a7291 */ /* 0x000fc8000f8e183f */
[----:B------:R-:W-:-:S04]  /*7640*/  UIADD3 UR10, UR10, 0x2e428, URZ ;  /* 0x0002e4280a0a7890 */ /* 0x000fc8000fffe03f */
[----:B------:R-:W-:-:S09]  /*7650*/  UPRMT UR10, URZ, 0x654, UR10 ;  /* 0x000006543f0a7896 */ /* 0x000fd2000800000a */
[----:B------:R-:W-:Y:S01]  /*7660*/  SYNCS.ARRIVE.TRANS64.RED.A1T0 RZ, [UR10], RZ ;  /* 0x000000ffffff79a7 */ /* 0x000fe2000810040a */
[----:B------:R-:W-:Y:S05]  /*7670*/  @P1 BRA `(.L_x_45) ;  /* 0x0000000000041947 */ /* 0x000fea0003800000 */
[----:B------:R-:W-:Y:S01]  /*7680*/  BPT.TRAP 0x1 ;  /* 0x000000040000795c */ /* 0x000fe20000300000 */
.L_x_45:
[----:B------:R-:W-:-:S04]  /*7690*/  UIADD3 UR4, UR4, 0x1, URZ ;  /* 0x0000000104047890 */ /* 0x000fc8000fffe03f */
[----:B------:R-:W-:-:S04]  /*76a0*/  UISETP.NE.AND UP0, UPT, UR4, 0x5, UPT ;  /* 0x000000050400788c */ /* 0x000fc8000bf05270 */
[----:B------:R-:W-:Y:S01]  /*76b0*/  USEL UR10, UR4, URZ, UP0 ;  /* 0x0000003f040a7287 */ /* 0x000fe20008000000 */
[----:B------:R-:W-:Y:S11]  /*76c0*/  @!P0 BRA `(.L_x_46) ;  /* 0x0000000000048947 */ /* 0x000ff60003800000 */
[----:B------:R-:W-:Y:S01]  /*76d0*/  BPT.TRAP 0x1 ;  /* 0x000000040000795c */ /* 0x000fe20000300000 */
.L_x_46:
[----:B------:R-:W-:-:S04]  /*76e0*/  ULEA UR4, UR10, UR38, 0x3 ;  /* 0x000000260a047291 */ /* 0x000fc8000f8e183f */
[----:B------:R-:W-:-:S04]  /*76f0*/  UIADD3 UR4, UR4, 0x2e428, URZ ;  /* 0x0002e42804047890 */ /* 0x000fc8000fffe03f */
[----:B------:R-:W-:-:S09]  /*7700*/  UPRMT UR4, URZ, 0x654, UR4 ;  /* 0x000006543f047896 */ /* 0x000fd20008000004 */
[----:B------:R-:W-:Y:S01]  /*7710*/  SYNCS.ARRIVE.TRANS64.RED.A1T0 RZ, [UR4], RZ ;  /* 0x000000ffffff79a7 */ /* 0x000fe20008100404 */
[----:B------:R-:W-:Y:S05]  /*7720*/  @P1 BRA `(.L_x_47) ;  /* 0x0000000000041947 */ /* 0x000fea0003800000 */
[----:B------:R-:W-:Y:S01]  /*7730*/  BPT.TRAP 0x1 ;  /* 0x000000040000795c */ /* 0x000fe20000300000 */
.L_x_47:
[----:B------:R-:W-:Y:S01]  /*7740*/  UIADD3 UR6, UR6, 0x1, URZ ;  /* 0x0000000106067890 */ /* 0x000fe2000fffe03f */
[C---:B------:R-:W-:Y:S01]  /*7750*/  ISETP.GT.AND P2, PT, R10.reuse, 0x1, PT ;  /* 0x000000010a00780c */ /* 0x040fe20003f44270 */
[----:B------:R-:W-:Y:S01]  /*7760*/  UIADD3 UR4, UR10, 0x1, URZ ;  /* 0x000000010a047890 */ /* 0x000fe2000fffe03f */
[----:B------:R-:W-:Y:S01]  /*7770*/  IADD3 R10, R10, -0x1, RZ ;  /* 0xffffffff0a0a7810 */ /* 0x000fe20007ffe0ff */
[----:B------:R-:W-:Y:S01]  /*7780*/  UISETP.NE.AND UP1, UPT, UR6, 0x5, UPT ;  /* 0x000000050600788c */ /* 0x000fe2000bf25270 */
[----:B------:R-:W-:Y:S01]  /*7790*/  VIADD R6, R6, 0x40 ;  /* 0x0000004006067836 */ /* 0x000fe20000000000 */
[----:B------:R-:W-:Y:S01]  /*77a0*/  UISETP.NE.AND UP0, UPT, UR4, 0x5, UPT ;  /* 0x000000050400788c */ /* 0x000fe2000bf05270 */
[----:B-1----:R-:W-:Y:S01]  /*77b0*/  MOV R9, R8 ;  /* 0x0000000800097202 */ /* 0x002fe20000000f00 */
[----:B------:R-:W-:Y:S01]  /*77c0*/  USEL UR10, URZ, 0x1, UP1 ;  /* 0x000000013f0a7887 */ /* 0x000fe20008800000 */
[----:B------:R-:W-:Y:S01]  /*77d0*/  MOV R11, R7 ;  /* 0x00000007000b7202 */ /* 0x000fe20000000f00 */
[----:B------:R-:W-:-:S02]  /*77e0*/  USEL UR4, UR4, URZ, UP0 ;  /* 0x0000003f04047287 */ /* 0x000fc40008000000 */
[----:B------:R-:W-:Y:S02]  /*77f0*/  USEL UR37, UR6, URZ, UP1 ;  /* 0x0000003f06257287 */ /* 0x000fe40008800000 */
[----:B------:R-:W-:Y:S01]  /*7800*/  LOP3.LUT R152, R152, UR10, RZ, 0x3c, !PT ;  /* 0x0000000a98987c12 */ /* 0x000fe2000f8e3cff */
[----:B------:R-:W-:Y:S09]  /*7810*/  @P2 BRA `(.L_x_48) ;  /* 0xffffffd800dc2947 */ /* 0x000ff2000383ffff */
.L_x_37:
[----:B------:R-:W-:-:S13]  /*7820*/  R2UR UR5, R16 ;  /* 0x00000000100572ca */ /* 0x000fda00000e0000 */
[----:B------:R-:W-:-:S04]  /*7830*/  ULOP3.LUT UR5, UR5, 0x1, URZ, 0xfc, !UPT ;  /* 0x0000000105057892 */ /* 0x000fc8000f8efc3f */
[----:B------:R-:W-:-:S06]  /*7840*/  UISETP.NE.AND UP0, UPT, UR5, 0x3, UPT ;  /* 0x000000030500788c */ /* 0x000fcc000bf05270 */
[----:B------:R-:W-:-:S13]  /*7850*/  PLOP3.LUT P2, PT, PT, PT, UP0, 0x80, 0x0 ;  /* 0x000000000000781c */ /* 0x000fda0003f4f008 */
[----:B------:R-:W-:Y:S05]  /*7860*/  @!P2 BRA `(.L_x_49) ;  /* 0x000000000004a947 */ /* 0x000fea0003800000 */
[----:B------:R-:W-:Y:S01]  /*7870*/  BPT.TRAP 0x1 ;  /* 0x000000040000795c */ /* 0x000fe20000300000 */
.L_x_49:
[----:B------:R-:W-:Y:S01]  /*7880*/  R2UR UR6, R16 ;  /* 0x00000000100672ca */ /* 0x000fe200000e0000 */
[----:B------:R-:W-:-:S04]  /*7890*/  ULEA UR5, UR60, UR38, 0x3 ;  /* 0x000000263c057291 */ /* 0x000fc8000f8e183f */
[----:B------:R-:W-:-:S04]  /*78a0*/  UIADD3 UR5, UR5, 0x2e460, URZ ;  /* 0x0002e46005057890 */ /* 0x000fc8000fffe03f */
[----:B------:R-:W-:-:S04]  /*78b0*/  UPRMT UR5, URZ, 0x654, UR5 ;  /* 0x000006543f057896 */ /* 0x000fc80008000005 */
[----:B------:R-:W-:-:S05]  /*78c0*/  UISETP.GT.U32.AND UP0, UPT, UR6, 0x1, UPT ;  /* 0x000000010600788c */ /* 0x000fca000bf04070 */
[----:B------:R-:W-:Y:S01]  /*78d0*/  SYNCS.ARRIVE.TRANS64.RED.A1T0 RZ, [UR5], RZ ;  /* 0x000000ffffff79a7 */ /* 0x000fe20008100405 */
[----:B------:R-:W-:-:S13]  /*78e0*/  PLOP3.LUT P2, PT, PT, PT, UP0, 0x80, 0x0 ;  /* 0x000000000000781c */ /* 0x000fda0003f4f008 */
[----:B------:R-:W-:Y:S05]  /*78f0*/  @P2 BRA `(.L_x_50) ;  /* 0x0000000000042947 */ /* 0x000fea0003800000 */
[----:B------:R-:W-:Y:S01]  /*7900*/  BPT.TRAP 0x1 ;  /* 0x000000040000795c */ /* 0x000fe20000300000 */
.L_x_50:
[----:B------:R-:W-:Y:S05]  /*7910*/  @!P0 BRA `(.L_x_51) ;  /* 0x0000000000048947 */ /* 0x000fea0003800000 */
[----:B------:R-:W-:Y:S01]  /*7920*/  BPT.TRAP 0x1 ;  /* 0x000000040000795c */ /* 0x000fe20000300000 */
.L_x_51:
[----:B------:R-:W-:-:S04]  /*7930*/  ULEA UR4, UR4, UR38, 0x3 ;  /* 0x0000002604047291 */ /* 0x000fc8000f8e183f */
[----:B------:R-:W-:-:S04]  /*7940*/  UIADD3 UR4, UR4, 0x2e428, URZ ;  /* 0x0002e42804047890 */ /* 0x000fc8000fffe03f */
[----:B------:R-:W-:-:S09]  /*7950*/  UPRMT UR4, URZ, 0x654, UR4 ;  /* 0x000006543f047896 */ /* 0x000fd20008000004 */
[----:B------:R-:W-:Y:S01]  /*7960*/  SYNCS.ARRIVE.TRANS64.RED.A1T0 RZ, [UR4], RZ ;  /* 0x000000ffffff79a7 */ /* 0x000fe20008100404 */
[----:B------:R-:W-:Y:S05]  /*7970*/  @P1 BRA `(.L_x_52) ;  /* 0x0000000000041947 */ /* 0x000fea0003800000 */
[----:B------:R-:W-:Y:S01]  /*7980*/  BPT.TRAP 0x1 ;  /* 0x000000040000795c */ /* 0x000fe20000300000 */
.L_x_52:
[----:B------:R-:W1:Y:S01]  /*7990*/  SHFL.BFLY PT, R4, R3, 0x1, 0x1f ;  /* 0x0c201f0003047f89 */ /* 0x000e6200000e0000 */
[----:B------:R-:W-:Y:S01]  /*79a0*/  BSSY B0, `(.L_x_53) ;  /* 0x0000023000007945 */ /* 0x000fe20003800000 */
[----:B------:R-:W-:Y:S01]  /*79b0*/  MOV R10, 0x3f800000 ;  /* 0x3f800000000a7802 */ /* 0x000fe20000000f00 */
[----:B------:R-:W-:Y:S01]  /*79c0*/  IMAD.MOV.U32 R11, RZ, RZ, 0x7f800000 ;  /* 0x7f800000ff0b7424 */ /* 0x000fe200078e00ff */
[----:B------:R-:W2:Y:S01]  /*79d0*/  SHFL.BFLY PT, R5, R0, 0x1, 0x1f ;  /* 0x0c201f0000057f89 */ /* 0x000ea200000e0000 */
[----:B-1----:R-:W-:Y:S01]  /*79e0*/  FADD R4, R4, R3 ;  /* 0x0000000304047221 */ /* 0x002fe20000000000 */
[----:B--2---:R-:W-:-:S04]  /*79f0*/  FADD R21, R5, R0 ;  /* 0x0000000005157221 */ /* 0x004fc80000000000 */
[----:B------:R-:W1:Y:S01]  /*7a00*/  SHFL.BFLY PT, R9, R4, 0x2, 0x1f ;  /* 0x0c401f0004097f89 */ /* 0x000e6200000e0000 */
[----:B------:R-:W-:-:S03]  /*7a10*/  MOV R5, 0x3f800000 ;  /* 0x3f80000000057802 */ /* 0x000fc60000000f00 */
[----:B------:R-:W2:Y:S01]  /*7a20*/  SHFL.BFLY PT, R120, R21, 0x2, 0x1f ;  /* 0x0c401f0015787f89 */ /* 0x000ea200000e0000 */
[C---:B-1----:R-:W-:Y:S01]  /*7a30*/  FSETP.NE.AND P0, PT, R4.reuse, -R9, PT ;  /* 0x800000090400720b */ /* 0x042fe20003f05000 */
[----:B------:R-:W-:Y:S01]  /*7a40*/  FADD R3, R4, R9 ;  /* 0x0000000904037221 */ /* 0x000fe20000000000 */
[----:B------:R-:W-:Y:S02]  /*7a50*/  IMAD.MOV.U32 R9, RZ, RZ, 0x7f800000 ;  /* 0x7f800000ff097424 */ /* 0x000fe400078e00ff */
[----:B--2---:R-:W-:-:S09]  /*7a60*/  FADD R6, R21, R120 ;  /* 0x0000007815067221 */ /* 0x004fd20000000000 */
[----:B------:R-:W-:Y:S05]  /*7a70*/  @!P0 BRA `(.L_x_54) ;  /* 0x0000000000548947 */ /* 0x000fea0003800000 */
[----:B------:R-:W-:Y:S01]  /*7a80*/  IADD3 R0, R3, 0x1800000, RZ ;  /* 0x0180000003007810 */ /* 0x000fe20007ffe0ff */
[----:B------:R-:W-:Y:S03]  /*7a90*/  BSSY B1, `(.L_x_55) ;  /* 0x000000c000017945 */ /* 0x000fe60003800000 */
[----:B------:R-:W-:-:S04]  /*7aa0*/  LOP3.LUT R0, R0, 0x7f800000, RZ, 0xc0, !PT ;  /* 0x7f80000000007812 */ /* 0x000fc800078ec0ff */
[----:B------:R-:W-:-:S13]  /*7ab0*/  ISETP.GT.U32.AND P0, PT, R0, 0x1ffffff, PT ;  /* 0x01ffffff0000780c */ /* 0x000fda0003f04070 */
[----:B------:R-:W-:Y:S05]  /*7ac0*/  @P0 BRA `(.L_x_56) ;  /* 0x0000000000100947 */ /* 0x000fea0003800000 */
[----:B------:R-:W-:-:S07]  /*7ad0*/  MOV R20, 0x7af0 ;  /* 0x00007af000147802 */ /* 0x000fce0000000f00 */
[----:B------:R-:W-:Y:S05]  /*7ae0*/  CALL.REL.NOINC `($__internal_0_$__cuda_sm20_rcp_rn_f32_slowpath) ;  /* 0x0000004800447944 */ /* 0x000fea0003c00000 */
[----:B------:R-:W-:Y:S01]  /*7af0*/  MOV R5, R0 ;  /* 0x0000000000057202 */ /* 0x000fe20000000f00 */
[----:B------:R-:W-:Y:S06]  /*7b00*/  BRA `(.L_x_57) ;  /* 0x0000000000107947 */ /* 0x000fec0003800000 */
.L_x_56:
[----:B------:R-:W1:Y:S02]  /*7b10*/  MUFU.RCP R0, R3 ;  /* 0x0000000300007308 */ /* 0x000e640000001000 */
[----:B-1----:R-:W-:-:S04]  /*7b20*/  FFMA R4, R3, R0, -1 ;  /* 0xbf80000003047423 */ /* 0x002fc80000000000 */
[----:B------:R-:W-:-:S04]  /*7b30*/  FADD.FTZ R5, -R4, -RZ ;  /* 0x800000ff04057221 */ /* 0x000fc80000010100 */
[----:B------:R-:W-:-:S07]  /*7b40*/  FFMA R5, R0, R5, R0 ;  /* 0x0000000500057223 */ /* 0x000fce0000000000 */
.L_x_57:
[----:B------:R-:W-:Y:S05]  /*7b50*/  BSYNC B1 ;  /* 0x0000000000017941 */ /* 0x000fea0003800000 */
.L_x_55:
[----:B------:R-:W-:Y:S01]  /*7b60*/  FSETP.GEU.AND P0, PT, |R3|, 1.175494350822287508e-38, PT ;  /* 0x008000000300780b */ /* 0x000fe20003f0e200 */
[----:B------:R-:W-:-:S12]  /*7b70*/  ULDC UR4, c[0x0][0x600] ;  /* 0x0001800000047ab9 */ /* 0x000fd80000000800 */
[----:B------:R-:W-:-:S04]  /*7b80*/  @!P0 FMUL R3, R3, 16777216 ;  /* 0x4b80000003038820 */ /* 0x000fc80000400000 */
[----:B------:R-:W1:Y:S02]  /*7b90*/  MUFU.LG2 R0, R3 ;  /* 0x0000000300007308 */ /* 0x000e640000000c00 */
[----:B-1----:R-:W-:-:S04]  /*7ba0*/  @!P0 FADD R0, R0, -24 ;  /* 0xc1c0000000008421 */ /* 0x002fc80000000000 */
[----:B------:R-:W-:-:S04]  /*7bb0*/  FMUL R11, R0, 0.69314718246459960938 ;  /* 0x3f317218000b7820 */ /* 0x000fc80000400000 */
[----:B------:R-:W-:-:S07]  /*7bc0*/  FFMA R11, R8, UR4, R11 ;  /* 0x00000004080b7c23 */ /* 0x000fce000800000b */
.L_x_54:
[----:B------:R-:W-:Y:S05]  /*7bd0*/  BSYNC B0 ;  /* 0x0000000000007941 */ /* 0x000fea0003800000 */
.L_x_53:
[----:B------:R-:W-:Y:S01]  /*7be0*/  FSETP.NE.AND P0, PT, R21, -R120, PT ;  /* 0x800000781500720b */ /* 0x000fe20003f05000 */
[----:B------:R-:W-:Y:S01]  /*7bf0*/  ULDC UR4, c[0x0][0x608] ;  /* 0x0001820000047ab9 */ /* 0x000fe20000000800 */
[----:B------:R-:W-:Y:S01]  /*7c00*/  BSSY B0, `(.L_x_58) ;  /* 0x0000049000007945 */ /* 0x000fe20003800000 */
[----:B------:R-:W-:-:S04]  /*7c10*/  FMUL R5, R5, UR4 ;  /* 0x0000000405057c20 */ /* 0x000fc80008400000 */
        /* <DEDUP_REMOVED lines=48> */
[----:B------:R-:W-:Y:S06]  /*7f20*/  @!P0 BRA `(.L_x_59) ;  /* 0x0000000000588947 */ /* 0x000fec0003800000 */
[----:B------:R-:W-:Y:S01]  /*7f30*/  VIADD R0, R6, 0x1800000 ;  /* 0x0180000006007836 */ /* 0x000fe20000000000 */
[----:B------:R-:W-:Y:S04]  /*7f40*/  BSSY B1, `(.L_x_60) ;  /* 0x000000d000017945 */ /* 0x000fe80003800000 */
[----:B------:R-:W-:-:S04]  /*7f50*/  LOP3.LUT R0, R0, 0x7f800000, RZ, 0xc0, !PT ;  /* 0x7f80000000007812 */ /* 0x000fc800078ec0ff */
[----:B------:R-:W-:-:S13]  /*7f60*/  ISETP.GT.U32.AND P0, PT, R0, 0x1ffffff, PT ;  /* 0x01ffffff0000780c */ /* 0x000fda0003f04070 */
[----:B------:R-:W-:Y:S05]  /*7f70*/  @P0 BRA `(.L_x_61) ;  /* 0x0000000000140947 */ /* 0x000fea0003800000 */
[----:B------:R-:W-:Y:S02]  /*7f80*/  MOV R3, R6 ;  /* 0x0000000600037202 */ /* 0x000fe40000000f00 */
[----:B------:R-:W-:-:S07]  /*7f90*/  MOV R20, 0x7fb0 ;  /* 0x00007fb000147802 */ /* 0x000fce0000000f00 */
[----:B------:R-:W-:Y:S05]  /*7fa0*/  CALL.REL.NOINC `($__internal_0_$__cuda_sm20_rcp_rn_f32_slowpath) ;  /* 0x0000004400147944 */ /* 0x000fea0003c00000 */
[----:B------:R-:W-:Y:S01]  /*7fb0*/  MOV R10, R0 ;  /* 0x00000000000a7202 */ /* 0x000fe20000000f00 */
[----:B------:R-:W-:Y:S06]  /*7fc0*/  BRA `(.L_x_62) ;  /* 0x0000000000107947 */ /* 0x000fec0003800000 */
.L_x_61:
[----:B------:R-:W1:Y:S02]  /*7fd0*/  MUFU.RCP R3, R6 ;  /* 0x0000000600037308 */ /* 0x000e640000001000 */
[----:B-1----:R-:W-:-:S04]  /*7fe0*/  FFMA R0, R6, R3, -1 ;  /* 0xbf80000006007423 */ /* 0x002fc80000000003 */
[----:B------:R-:W-:-:S04]  /*7ff0*/  FADD.FTZ R0, -R0, -RZ ;  /* 0x800000ff00007221 */ /* 0x000fc80000010100 */
[----:B------:R-:W-:-:S07]  /*8000*/  FFMA R10, R3, R0, R3 ;  /* 0x00000000030a7223 */ /* 0x000fce0000000003 */
.L_x_62:
[----:B------:R-:W-:Y:S05]  /*8010*/  BSYNC B1 ;  /* 0x0000000000017941 */ /* 0x000fea0003800000 */
.L_x_60:
[----:B------:R-:W-:Y:S01]  /*8020*/  FSETP.GEU.AND P0, PT, |R6|, 1.175494350822287508e-38, PT ;  /* 0x008000000600780b */ /* 0x000fe20003f0e200 */
[----:B------:R-:W-:-:S12]  /*8030*/  ULDC UR4, c[0x0][0x600] ;  /* 0x0001800000047ab9 */ /* 0x000fd80000000800 */
[----:B------:R-:W-:-:S04]  /*8040*/  @!P0 FMUL R6, R6, 16777216 ;  /* 0x4b80000006068820 */ /* 0x000fc80000400000 */
[----:B------:R-:W1:Y:S02]  /*8050*/  MUFU.LG2 R0, R6 ;  /* 0x0000000600007308 */ /* 0x000e640000000c00 */
[----:B-1----:R-:W-:-:S04]  /*8060*/  @!P0 FADD R0, R0, -24 ;  /* 0xc1c0000000008421 */ /* 0x002fc80000000000 */
[----:B------:R-:W-:-:S04]  /*8070*/  FMUL R0, R0, 0.69314718246459960938 ;  /* 0x3f31721800007820 */ /* 0x000fc80000400000 */
[----:B------:R-:W-:-:S07]  /*8080*/  FFMA R9, R7, UR4, R0 ;  /* 0x0000000407097c23 */ /* 0x000fce0008000000 */
.L_x_59:
[----:B------:R-:W-:Y:S05]  /*8090*/  BSYNC B0 ;  /* 0x0000000000007941 */ /* 0x000fea0003800000 */
.L_x_58:
[----:B------:R-:W-:Y:S02]  /*80a0*/  R2UR UR5, R12 ;  /* 0x000000000c0572ca */ /* 0x000fe400000e0000 */
[----:B------:R-:W-:Y:S02]  /*80b0*/  R2UR UR4, R19 ;  /* 0x00000000130472ca */ /* 0x000fe400000e0000 */
[----:B------:R-:W-:Y:S02]  /*80c0*/  SHF.L.U32 R0, R157, 0x1f, RZ ;  /* 0x0000001f9d007819 */ /* 0x000fe400000006ff */
[----:B------:R-:W-:Y:S02]  /*80d0*/  R2UR UR7, R156 ;  /* 0x000000009c0772ca */ /* 0x000fe400000e0000 */
[----:B------:R-:W-:-:S05]  /*80e0*/  LOP3.LUT P0, RZ, R2, 0x3, RZ, 0xc0, !PT ;  /* 0x0000000302ff7812 */ /* 0x000fca000780c0ff */
[----:B------:R-:W1:Y:S02]  /*80f0*/  SYNCS.PHASECHK.TRANS64.TRYWAIT P1, [UR5+0x8], R0 ;  /* 0x00000800ff0075a7 */ /* 0x000e640008020145 */
[----:B------:R-:W-:Y:S02]  /*8100*/  UISETP.NE.AND UP0, UPT, UR4, 0x1, UPT ;  /* 0x000000010400788c */ /* 0x000fe4000bf05270 */
[----:B------:R-:W-:-:S03]  /*8110*/  UISETP.NE.AND UP1, UPT, UR4, 0x2, UPT ;  /* 0x000000020400788c */ /* 0x000fc6000bf25270 */
[----:B------:R-:W-:Y:S02]  /*8120*/  ULDC UR4, c[0x0][0x608] ;  /* 0x0001820000047ab9 */ /* 0x000fe40000000800 */
[----:B------:R-:W-:-:S04]  /*8130*/  FMUL R10, R10, UR4 ;  /* 0x000000040a0a7c20 */ /* 0x000fc80008400000 */
[----:B------:R-:W-:Y:S02]  /*8140*/  @!UP0 ULOP3.LUT UP2, URZ, UR60, 0x2, URZ, 0xc0, !UPT ;  /* 0x000000023c3f8892 */ /* 0x000fe4000f84c03f */
[----:B------:R-:W-:Y:S02]  /*8150*/  @!UP0 ULOP3.LUT UR60, UR60, 0x1, URZ, 0xc0, !UPT ;  /* 0x000000013c3c8892 */ /* 0x000fe4000f8ec03f */
[----:B------:R-:W-:Y:S02]  /*8160*/  @!UP0 USEL UR5, URZ, 0x1, UP2 ;  /* 0x000000013f058887 */ /* 0x000fe40009000000 */
[----:B------:R-:W-:Y:S02]  /*8170*/  @!UP1 UIADD3 UR6, UR60, 0x1, URZ ;  /* 0x000000013c069890 */ /* 0x000fe4000fffe03f */
[----:B------:R-:W-:Y:S02]  /*8180*/  @!UP0 ULOP3.LUT UR7, UR7, UR5, URZ, 0x3c, !UPT ;  /* 0x0000000507078292 */ /* 0x000fe4000f8e3c3f */
[----:B------:R-:W-:-:S02]  /*8190*/  @!UP1 UISETP.GT.U32.AND UP2, UPT, UR6, 0x1, UPT ;  /* 0x000000010600988c */ /* 0x000fc4000bf44070 */
[----:B------:R-:W-:Y:S02]  /*81a0*/  @!UP1 ULOP3.LUT UR60, UR60, 0x1, URZ, 0xc, !UPT ;  /* 0x000000013c3c9892 */ /* 0x000fe4000f8e0c3f */
[----:B------:R-:W-:-:S04]  /*81b0*/  @!UP1 USEL UR5, URZ, 0x1, !UP2 ;  /* 0x000000013f059887 */ /* 0x000fc8000d000000 */
[----:B------:R-:W-:-:S06]  /*81c0*/  @!UP1 ULOP3.LUT UR7, UR7, UR5, URZ, 0x3c, !UPT ;  /* 0x0000000507079292 */ /* 0x000fcc000f8e3c3f */
[----:B------:R-:W-:Y:S01]  /*81d0*/  IMAD.U32 R156, RZ, RZ, UR7 ;  /* 0x00000007ff9c7e24 */ /* 0x000fe2000f8e00ff */
[----:B-1----:R-:W-:Y:S06]  /*81e0*/  @!P1 BRA `(.L_x_63) ;  /* 0x0000003c00889947 */ /* 0x002fec0003800000 */
.L_x_136:
[----:B------:R-:W-:Y:S04]  /*81f0*/  BSSY B0, `(.L_x_64) ;  /* 0x000001d000007945 */ /* 0x000fe80003800000 */
[----:B------:R-:W-:Y:S05]  /*8200*/  @P0 BRA `(.L_x_65) ;  /* 0x00000000006c0947 */ /* 0x000fea0003800000 */
[----:B------:R-:W2:Y:S01]  /*8210*/  LDC.64 R6, c[0x0][0x688] ;  /* 0x0001a200ff067b82 */ /* 0x000ea20000000a00 */
[----:B------:R-:W-:Y:S01]  /*8220*/  R2UR UR6, R155 ;  /* 0x000000009b0672ca */ /* 0x000fe200000e0000 */
[----:B------:R-:W-:Y:S01]  /*8230*/  UIADD3 UR4, -UR61, URZ, URZ ;  /* 0x0000003f3d047290 */ /* 0x000fe2000fffe13f */
[----:B-1----:R-:W-:Y:S01]  /*8240*/  LOP3.LUT R0, R2, 0x60, RZ, 0xc0, !PT ;  /* 0x0000006002007812 */ /* 0x002fe200078ec0ff */
[----:B------:R-:W-:Y:S01]  /*8250*/  ULDC UR5, c[0x0][0xa10] ;  /* 0x0002840000057ab9 */ /* 0x000fe20000000800 */
[----:B------:R-:W-:Y:S02]  /*8260*/  SHF.R.U32.HI R4, RZ, 0x2, R2 ;  /* 0x00000002ff047819 */ /* 0x000fe40000011602 */
[----:B------:R-:W-:Y:S02]  /*8270*/  SHF.R.U32.HI R0, RZ, 0x5, R0 ;  /* 0x00000005ff007819 */ /* 0x000fe40000011600 */
[----:B------:R-:W-:Y:S02]  /*8280*/  LOP3.LUT R4, R4, 0x7, RZ, 0xc0, !PT ;  /* 0x0000000704047812 */ /* 0x000fe400078ec0ff */
[----:B------:R-:W-:-:S02]  /*8290*/  SHF.L.U32 R5, R0, 0x4, RZ ;  /* 0x0000000400057819 */ /* 0x000fc400000006ff */
[----:B------:R-:W-:Y:S01]  /*82a0*/  SHF.L.U32 R3, R22, 0x6, RZ ;  /* 0x0000000616037819 */ /* 0x000fe200000006ff */
[----:B------:R-:W-:Y:S01]  /*82b0*/  UIMAD UR4, UR5, UR4, UR6 ;  /* 0x00000004050472a4 */ /* 0x000fe2000f8e0206 */
[----:B------:R-:W-:Y:S02]  /*82c0*/  LOP3.LUT R4, R5, 0xfffffff0, R4, 0xe2, !PT ;  /* 0xfffffff005047812 */ /* 0x000fe400078ee204 */
[----:B------:R-:W-:-:S03]  /*82d0*/  ULDC.64 UR6, c[0x0][0x208] ;  /* 0x0000820000067ab9 */ /* 0x000fc60000000a00 */
[----:B------:R-:W-:Y:S02]  /*82e0*/  IMAD.IADD R5, R3, 0x1, R4 ;  /* 0x0000000103057824 */ /* 0x000fe400078e0204 */
[----:B--2---:R-:W-:-:S03]  /*82f0*/  IMAD R0, R6, UR4, R3 ;  /* 0x0000000406007c24 */ /* 0x004fc6000f8e0203 */
[----:B------:R-:W-:Y:S01]  /*8300*/  IADD3 R6, R5, 0x8, RZ ;  /* 0x0000000805067810 */ /* 0x000fe20007ffe0ff */
[----:B------:R-:W-:Y:S01]  /*8310*/  ULDC UR4, c[0x0][0x288] ;  /* 0x0000a20000047ab9 */ /* 0x000fe20000000800 */
[----:B------:R-:W-:Y:S01]  /*8320*/  IMAD R3, R7, UR36, R0 ;  /* 0x0000002407037c24 */ /* 0x000fe2000f8e0200 */
[----:B------:R-:W-:Y:S02]  /*8330*/  ISETP.GE.U32.AND P0, PT, R5, UR4, PT ;  /* 0x0000000405007c0c */ /* 0x000fe4000bf06070 */
[----:B------:R-:W-:Y:S01]  /*8340*/  ISETP.GE.U32.AND P1, PT, R6, UR4, PT ;  /* 0x0000000406007c0c */ /* 0x000fe2000bf26070 */
[----:B------:R-:W-:Y:S01]  /*8350*/  ULDC.64 UR4, c[0x0][0x680] ;  /* 0x0001a00000047ab9 */ /* 0x000fe20000000a00 */
[----:B------:R-:W-:-:S04]  /*8360*/  IADD3 R0, P2, R4, R3, RZ ;  /* 0x0000000304007210 */ /* 0x000fc80007f5e0ff */
[----:B------:R-:W-:Y:S02]  /*8370*/  LEA.HI.X.SX32 R3, R3, RZ, 0x1, P2 ;  /* 0x000000ff03037211 */ /* 0x000fe400010f0eff */
[----:B------:R-:W-:-:S04]  /*8380*/  LEA R4, P2, R0, UR4, 0x2 ;  /* 0x0000000400047c11 */ /* 0x000fc8000f8410ff */
[----:B------:R-:W-:-:S05]  /*8390*/  LEA.HI.X R5, R0, UR5, R3, 0x2, P2 ;  /* 0x0000000500057c11 */ /* 0x000fca00090f1403 */
[----:B------:R2:W-:Y:S04]  /*83a0*/  @!P0 STG.E desc[UR6][R4.64], R11 ;  /* 0x0000000b04008986 */ /* 0x0005e8000c101906 */
[----:B------:R2:W-:Y:S02]  /*83b0*/  @!P1 STG.E desc[UR6][R4.64+0x20], R9 ;  /* 0x0000200904009986 */ /* 0x0005e4000c101906 */
.L_x_65:
[----:B------:R-:W-:Y:S05]  /*83c0*/  BSYNC B0 ;  /* 0x0000000000007941 */ /* 0x000fea0003800000 */
.L_x_64:
[----:B------:R-:W-:Y:S01]  /*83d0*/  ULDC.64 UR4, c[0x0][0x730] ;  /* 0x0001cc0000047ab9 */ /* 0x000fe20000000a00 */
[-C--:B------:R-:W-:Y:S01]  /*83e0*/  FMUL R120, R26, R10.reuse ;  /* 0x0000000a1a787220 */ /* 0x080fe20000400000 */
[----:B------:R-:W-:Y:S01]  /*83f0*/  ISETP.NE.U32.AND P0, PT, RZ, UR4, PT ;  /* 0x00000004ff007c0c */ /* 0x000fe2000bf05070 */
[-C--:B------:R-:W-:Y:S01]  /*8400*/  FMUL R27, R27, R10.reuse ;  /* 0x0000000a1b1b7220 */ /* 0x080fe20000400000 */
[-C--:B------:R-:W-:Y:S01]  /*8410*/  FMUL R121, R30, R10.reuse ;  /* 0x0000000a1e797220 */ /* 0x080fe20000400000 */
[-C--:B------:R-:W-:Y:S01]  /*8420*/  FMUL R31, R31, R10.reuse ;  /* 0x0000000a1f1f7220 */ /* 0x080fe20000400000 */
[----:B------:R-:W-:Y:S01]  /*8430*/  ISETP.NE.AND.EX P0, PT, RZ, UR5, PT, P0 ;  /* 0x00000005ff007c0c */ /* 0x000fe2000bf05300 */
        /* <DEDUP_REMOVED lines=44> */
[----:B------:R-:W-:Y:S06]  /*8700*/  @P0 BRA `(.L_x_66) ;  /* 0x0000000000280947 */ /* 0x000fec0003800000 */
[----:B------:R-:W-:Y:S02]  /*8710*/  ULDC.64 UR4, c[0x0][0x728] ;  /* 0x0001ca0000047ab9 */ /* 0x000fe40000000a00 */
[----:B------:R-:W-:-:S04]  /*8720*/  ISETP.NE.U32.AND P0, PT, RZ, UR4, PT ;  /* 0x00000004ff007c0c */ /* 0x000fc8000bf05070 */
[----:B------:R-:W-:-:S13]  /*8730*/  ISETP.NE.AND.EX P0, PT, RZ, UR5, PT, P0 ;  /* 0x00000005ff007c0c */ /* 0x000fda000bf05300 */
[----:B------:R-:W-:Y:S05]  /*8740*/  @!P0 BRA `(.L_x_67) ;  /* 0x0000000000108947 */ /* 0x000fea0003800000 */
[----:B--2---:R-:W2:Y:S01]  /*8750*/  LDC.64 R4, c[0x0][0x728] ;  /* 0x0001ca00ff047b82 */ /* 0x004ea20000000a00 */
[----:B------:R-:W-:Y:S02]  /*8760*/  ULDC.64 UR4, c[0x0][0x208] ;  /* 0x0000820000047ab9 */ /* 0x000fe40000000a00 */
[----:B--2---:R3:W5:Y:S01]  /*8770*/  LDG.E R154, desc[UR4][R4.64] ;  /* 0x00000004049a7981 */ /* 0x004762000c1e1900 */
[----:B------:R-:W-:Y:S05]  /*8780*/  BRA `(.L_x_66) ;  /* 0x0000000000087947 */ /* 0x000fea0003800000 */
.L_x_67:
[----:B------:R-:W-:Y:S02]  /*8790*/  ULDC UR4, c[0x0][0x720] ;  /* 0x0001c80000047ab9 */ /* 0x000fe40000000800 */
[----:B------:R-:W-:-:S07]  /*87a0*/  MOV R154, UR4 ;  /* 0x00000004009a7c02 */ /* 0x000fce0008000f00 */
.L_x_66:
[----:B-1----:R-:W-:-:S04]  /*87b0*/  MOV R0, RZ ;  /* 0x000000ff00007202 */ /* 0x002fc80000000f00 */
[----:B------:R-:W-:-:S13]  /*87c0*/  LOP3.LUT P0, RZ, R0, 0x1bf, RZ, 0xc0, !PT ;  /* 0x000001bf00ff7812 */ /* 0x000fda000780c0ff */
[----:B------:R-:W-:Y:S05]  /*87d0*/  @!P0 BRA `(.L_x_68) ;  /* 0x0000000000408947 */ /* 0x000fea0003800000 */
[----:B------:R-:W-:Y:S01]  /*87e0*/  MOV R14, 0x0 ;  /* 0x00000000000e7802 */ /* 0x000fe20000000f00 */
[----:B------:R-:W-:Y:S01]  /*87f0*/  ULDC.64 UR4, c[0x4][0x70] ;  /* 0x01001c0000047ab9 */ /* 0x000fe20000000a00 */
[----:B------:R-:W-:Y:S01]  /*8800*/  ULDC.64 UR6, c[0x4][0x8] ;  /* 0x0100020000067ab9 */ /* 0x000fe20000000a00 */
[----:B--23--:R-:W-:Y:S01]  /*8810*/  IMAD.U32 R4, RZ, RZ, UR4 ;  /* 0x00000004ff047e24 */ /* 0x00cfe2000f8e00ff */
[----:B------:R-:W-:Y:S01]  /*8820*/  MOV R5, UR5 ;  /* 0x0000000500057c02 */ /* 0x000fe20008000f00 */
[----:B------:R-:W-:Y:S01]  /*8830*/  ULDC.64 UR4, c[0x4][0x78] ;  /* 0x01001e0000047ab9 */ /* 0x000fe20000000a00 */
[----:B------:R-:W1:Y:S01]  /*8840*/  LDC.64 R14, c[0x4][R14] ;  /* 0x010000000e0e7b82 */ /* 0x000e620000000a00 */
[----:B------:R-:W-:Y:S01]  /*8850*/  MOV R6, UR4 ;  /* 0x0000000400067c02 */ /* 0x000fe20008000f00 */
[----:B------:R-:W-:Y:S01]  /*8860*/  IMAD.U32 R10, RZ, RZ, UR6 ;  /* 0x00000006ff0a7e24 */ /* 0x000fe2000f8e00ff */
[----:B------:R-:W-:Y:S01]  /*8870*/  MOV R7, UR5 ;  /* 0x0000000500077c02 */ /* 0x000fe20008000f00 */
[----:B------:R-:W-:Y:S01]  /*8880*/  IMAD.MOV.U32 R13, RZ, RZ, RZ ;  /* 0x000000ffff0d7224 */ /* 0x000fe200078e00ff */
[----:B------:R-:W-:-:S02]  /*8890*/  MOV R11, UR7 ;  /* 0x00000007000b7c02 */ /* 0x000fc40008000f00 */
[----:B------:R-:W-:Y:S02]  /*88a0*/  MOV R8, 0x70 ;  /* 0x0000007000087802 */ /* 0x000fe40000000f00 */
[----:B------:R-:W-:-:S07]  /*88b0*/  MOV R12, 0x1 ;  /* 0x00000001000c7802 */ /* 0x000fce0000000f00 */
[----:B------:R-:W-:-:S07]  /*88c0*/  LEPC R20, `(.L_x_68) ;  /* 0x000000001014794e */ /* 0x000fce0000000000 */
[----:B-1---5:R-:W-:Y:S05]  /*88d0*/  CALL.ABS.NOINC R14 ;  /* 0x000000000e007343 */ /* 0x022fea0003c00000 */
.L_x_68:
[----:B------:R-:W-:Y:S02]  /*88e0*/  R2UR UR4, R19 ;  /* 0x00000000130472ca */ /* 0x000fe400000e0000 */
[----:B------:R-:W-:-:S11]  /*88f0*/  MOV R30, UR38 ;  /* 0x00000026001e7c02 */ /* 0x000fd60008000f00 */
[----:B------:R-:W-:-:S05]  /*8900*/  MOV R3, UR4 ;  /* 0x0000000400037c02 */ /* 0x000fca0008000f00 */
[----:B------:R-:W-:-:S05]  /*8910*/  IMAD R30, R3, 0x2200, R30 ;  /* 0x00002200031e7824 */ /* 0x000fca00078e021e */
[----:B------:R-:W-:-:S04]  /*8920*/  IADD3 R26, R30, 0x27e00, RZ ;  /* 0x00027e001e1a7810 */ /* 0x000fc80007ffe0ff */
        /* <DEDUP_REMOVED lines=18> */
.L_x_69:
[C---:B------:R-:W-:Y:S01]  /*8a50*/  SHF.L.U32 R0, R2.reuse, 0x4, RZ ;  /* 0x0000000402007819 */ /* 0x040fe200000006ff */
[----:B------:R-:W-:Y:S01]  /*8a60*/  ULDC.64 UR4, c[0x0][0x730] ;  /* 0x0001cc0000047ab9 */ /* 0x000fe20000000a00 */
[----:B------:R-:W-:Y:S02]  /*8a70*/  SHF.L.U32 R3, R2, 0x5, RZ ;  /* 0x0000000502037819 */ /* 0x000fe400000006ff */
[----:B------:R-:W-:Y:S02]  /*8a80*/  LOP3.LUT R0, R0, 0x600, RZ, 0xc0, !PT ;  /* 0x0000060000007812 */ /* 0x000fe400078ec0ff */
[----:B--23--:R-:W-:Y:S02]  /*8a90*/  LOP3.LUT R4, R3, 0xc0, RZ, 0xc0, !PT ;  /* 0x000000c003047812 */ /* 0x00cfe400078ec0ff */
[----:B------:R-:W-:Y:S02]  /*8aa0*/  LOP3.LUT R0, R0, 0x20, R3, 0xf8, !PT ;  /* 0x0000002000007812 */ /* 0x000fe400078ef803 */
[----:B------:R-:W-:-:S02]  /*8ab0*/  SHF.R.U32.HI R5, RZ, 0x1, R2 ;  /* 0x00000001ff057819 */ /* 0x000fc40000011602 */
[----:B------:R-:W-:Y:S02]  /*8ac0*/  LOP3.LUT R3, R0, 0x100, R3, 0xf8, !PT ;  /* 0x0000010000037812 */ /* 0x000fe400078ef803 */
[----:B------:R-:W-:Y:S02]  /*8ad0*/  LOP3.LUT R0, R2, 0x7f, RZ, 0xc0, !PT ;  /* 0x0000007f02007812 */ /* 0x000fe400078ec0ff */
[----:B------:R-:W-:Y:S01]  /*8ae0*/  ISETP.NE.U32.AND P0, PT, RZ, UR4, PT ;  /* 0x00000004ff007c0c */ /* 0x000fe2000bf05070 */
[----:B------:R-:W-:Y:S01]  /*8af0*/  ULDC UR4, c[0x0][0x720] ;  /* 0x0001c80000047ab9 */ /* 0x000fe20000000800 */
[----:B------:R-:W-:Y:S01]  /*8b00*/  LOP3.LUT R4, R4, 0x8, R5, 0xf8, !PT ;  /* 0x0000000804047812 */ /* 0x000fe200078ef805 */
[----:B------:R-:W-:Y:S01]  /*8b10*/  VIADD R0, R0, 0x1f ;  /* 0x0000001f00007836 */ /* 0x000fe20000000000 */
[----:B------:R-:W-:Y:S02]  /*8b20*/  ISETP.NE.AND.EX P0, PT, RZ, UR5, PT, P0 ;  /* 0x00000005ff007c0c */ /* 0x000fe4000bf05300 */
[----:B------:R-:W-:-:S02]  /*8b30*/  SHF.L.U32 R5, R2, 0x2, RZ ;  /* 0x0000000202057819 */ /* 0x000fc400000006ff */
[----:B------:R-:W-:Y:S02]  /*8b40*/  ISETP.GT.U32.AND P1, PT, R0, 0x3e, PT ;  /* 0x0000003e0000780c */ /* 0x000fe40003f24070 */
[----:B-----5:R-:W-:Y:S02]  /*8b50*/  FSEL R122, R154, UR4, !P0 ;  /* 0x000000049a7a7c08 */ /* 0x020fe4000c000000 */
[----:B------:R-:W-:Y:S02]  /*8b60*/  LOP3.LUT R4, R4, 0x18, R5, 0x78, !PT ;  /* 0x0000001804047812 */ /* 0x000fe400078e7805 */
[----:B------:R-:W-:Y:S01]  /*8b70*/  LOP3.LUT P0, RZ, R2, 0x4, RZ, 0xc0, !PT ;  /* 0x0000000402ff7812 */ /* 0x000fe2000780c0ff */
[----:B------:R-:W-:Y:S01]  /*8b80*/  FMUL R5, R120, R122 ;  /* 0x0000007a78057220 */ /* 0x000fe20000400000 */
[----:B------:R-:W-:Y:S01]  /*8b90*/  LOP3.LUT R3, R3, R4, RZ, 0xfc, !PT ;  /* 0x0000000403037212 */ /* 0x000fe200078efcff */
        /* <DEDUP_REMOVED lines=15> */
[----:B------:R-:W-:Y:S01]  /*8c90*/  MOV R21, 0x20 ;  /* 0x0000002000157802 */ /* 0x000fe20000000f00 */
        /* <DEDUP_REMOVED lines=12> */
[----:B------:R-:W-:Y:S01]  /*8d60*/  F2FP.BF16.F32.PACK_AB R5, R0, R5 ;  /* 0x000000050005723e */ /* 0x000fe200000010ff */
[----:B------:R-:W-:Y:S01]  /*8d70*/  FMUL R41, R41, R122 ;  /* 0x0000007a29297220 */ /* 0x000fe20000400000 */
[----:B------:R-:W-:Y:S01]  /*8d80*/  F2FP.BF16.F32.PACK_AB R6, R29, R6 ;  /* 0x000000061d06723e */ /* 0x000fe200000010ff */
[-C--:B------:R-:W-:Y:S01]  /*8d90*/  FMUL R40, R40, R122.reuse ;  /* 0x0000007a28287220 */ /* 0x080fe20000400000 */
        /* <DEDUP_REMOVED lines=71> */
[----:B------:R-:W-:Y:S02]  /*9210*/  F2FP.BF16.F32.PACK_AB R11, R12, R11 ;  /* 0x0000000b0c0b723e */ /* 0x000fe400000010ff */
[----:B------:R-:W-:Y:S02]  /*9220*/  SEL R21, R21, 0xffffffe0, !P0 ;  /* 0xffffffe015157807 */ /* 0x000fe40004000000 */
[C---:B------:R-:W-:Y:S02]  /*9230*/  LEA R0, R3.reuse, R26, 0x1 ;  /* 0x0000001a03007211 */ /* 0x040fe400078e08ff */
[----:B------:R-:W-:Y:S01]  /*9240*/  LEA R29, R3, R30, 0x1 ;  /* 0x0000001e031d7211 */ /* 0x000fe200078e08ff */
[----:B------:R-:W-:Y:S06]  /*9250*/  @P1 BRA `(.L_x_70) ;  /* 0x0000000000041947 */ /* 0x000fec0003800000 */
[----:B------:R-:W-:-:S04]  /*9260*/  DEPBAR.LE SB0, 0x1 ;  /* 0x000080400000791a */ /* 0x000fc80000000000 */
.L_x_70:
[----:B------:R-:W-:Y:S05]  /*9270*/  WARPSYNC.ALL ;  /* 0x0000000000007948 */ /* 0x000fea0003800000 */
[----:B------:R-:W-:Y:S01]  /*9280*/  BAR.SYNC.DEFER_BLOCKING 0x1, 0x80 ;  /* 0x0042000000007b1d */ /* 0x000fe20000010000 */
[----:B------:R-:W-:Y:S01]  /*9290*/  IMAD.IADD R3, R0, 0x1, R21 ;  /* 0x0000000100037824 */ /* 0x000fe200078e0215 */
[----:B------:R-:W-:Y:S02]  /*92a0*/  F2FP.BF16.F32.PACK_AB R13, R13, R14 ;  /* 0x0000000e0d0d723e */ /* 0x000fe400000010ff */
[----:B------:R-:W-:Y:S02]  /*92b0*/  F2FP.BF16.F32.PACK_AB R24, R24, R27 ;  /* 0x0000001b1818723e */ /* 0x000fe400000010ff */
[----:B------:R-:W-:Y:S01]  /*92c0*/  BSSY B0, `(.L_x_71) ;  /* 0x0000021000007945 */ /* 0x000fe20003800000 */
[----:B------:R-:W-:-:S02]  /*92d0*/  F2FP.BF16.F32.PACK_AB R12, R41, R40 ;  /* 0x00000028290c723e */ /* 0x000fc400000010ff */
[----:B------:R-:W-:Y:S02]  /*92e0*/  F2FP.BF16.F32.PACK_AB R14, R45, R44 ;  /* 0x0000002c2d0e723e */ /* 0x000fe400000010ff */
[----:B------:R-:W-:Y:S02]  /*92f0*/  F2FP.BF16.F32.PACK_AB R15, R15, R20 ;  /* 0x000000140f0f723e */ /* 0x000fe400000010ff */
[----:B------:R-:W-:Y:S02]  /*9300*/  F2FP.BF16.F32.PACK_AB R25, R28, R31 ;  /* 0x0000001f1c19723e */ /* 0x000fe400000010ff */
[----:B------:R-:W-:Y:S02]  /*9310*/  F2FP.BF16.F32.PACK_AB R26, R53, R52 ;  /* 0x00000034351a723e */ /* 0x000fe400000010ff */
[----:B------:R-:W-:Y:S02]  /*9320*/  F2FP.BF16.F32.PACK_AB R27, R34, R35 ;  /* 0x00000023221b723e */ /* 0x000fe400000010ff */
[----:B------:R-:W-:Y:S01]  /*9330*/  IADD3 R21, R21, 0x1000, R0 ;  /* 0x0000100015157810 */ /* 0x000fe20007ffe000 */
[----:B------:R1:W-:Y:S04]  /*9340*/  STSM.16.M88.4 [R29+0x27e00], R4 ;  /* 0x027e00041d007844 */ /* 0x0003e80000000200 */
[----:B------:R1:W-:Y:S01]  /*9350*/  STSM.16.M88.4 [R3], R8 ;  /* 0x0000000803007844 */ /* 0x0003e20000000200 */
[----:B------:R-:W-:Y:S01]  /*9360*/  @!PT LDS RZ, [RZ] ;  /* 0x00000000fffff984 */ /* 0x000fe20000000800 */
[----:B------:R-:W-:Y:S01]  /*9370*/  @!PT LDS RZ, [RZ] ;  /* 0x00000000fffff984 */ /* 0x000fe20000000800 */
[----:B------:R-:W-:Y:S01]  /*9380*/  @!PT LDS RZ, [RZ] ;  /* 0x00000000fffff984 */ /* 0x000fe20000000800 */
[----:B------:R-:W-:Y:S01]  /*9390*/  @!PT LDS RZ, [RZ] ;  /* 0x00000000fffff984 */ /* 0x000fe20000000800 */
[----:B------:R2:W-:Y:S06]  /*93a0*/  MEMBAR.ALL.CTA ;  /* 0x0000000000007992 */ /* 0x0005ec0000008000 */
[----:B--2---:R-:W2:Y:S02]  /*93b0*/  FENCE.VIEW.ASYNC.S ;  /* 0x00000000000073c6 */ /* 0x004ea40000000000 */
[----:B--2---:R-:W-:Y:S06]  /*93c0*/  BAR.SYNC.DEFER_BLOCKING 0x1, 0x80 ;  /* 0x0042000000007b1d */ /* 0x004fec0000010000 */
[----:B------:R-:W-:Y:S05]  /*93d0*/  @P1 BRA `(.L_x_72) ;  /* 0x00000000003c1947 */ /* 0x000fea0003800000 */
[----:B------:R-:W-:Y:S01]  /*93e0*/  R2UR UR5, R155 ;  /* 0x000000009b0572ca */ /* 0x000fe200000e0000 */
[----:B------:R-:W-:Y:S01]  /*93f0*/  ULDC.64 UR8, c[0x0][0x198] ;  /* 0x0000660000087ab9 */ /* 0x000fe20000000a00 */
[----:B------:R-:W-:Y:S01]  /*9400*/  R2UR UR34, R22 ;  /* 0x00000000162272ca */ /* 0x000fe200000e0000 */
[----:B------:R-:W-:Y:S01]  /*9410*/  UIADD3 UR35, -UR61, URZ, URZ ;  /* 0x0000003f3d237290 */ /* 0x000fe2000fffe13f */
[----:B------:R-:W-:Y:S01]  /*9420*/  R2UR UR32, R30 ;  /* 0x000000001e2072ca */ /* 0x000fe200000e0000 */
[----:B------:R-:W-:Y:S01]  /*9430*/  UIADD3 UR6, UP0, UR8, 0x670, URZ ;  /* 0x0000067008067890 */ /* 0x000fe2000ff1e03f */
[----:B------:R-:W-:Y:S01]  /*9440*/  ULDC UR4, c[0x0][0xa10] ;  /* 0x0002840000047ab9 */ /* 0x000fe20000000800 */
[----:B------:R-:W-:Y:S02]  /*9450*/  UMOV UR33, URZ ;  /* 0x0000003f00217c82 */ /* 0x000fe40008000000 */
[----:B------:R-:W-:-:S04]  /*9460*/  UIADD3.X UR7, URZ, UR9, URZ, UP0, !UPT ;  /* 0x000000093f077290 */ /* 0x000fc800087fe43f */
[----:B------:R-:W-:Y:S02]  /*9470*/  UIMAD UR35, UR4, UR35, UR5 ;  /* 0x00000023042372a4 */ /* 0x000fe4000f8e0205 */
[----:B------:R-:W-:Y:S02]  /*9480*/  USHF.L.U32 UR34, UR34, 0x6, URZ ;  /* 0x0000000622227899 */ /* 0x000fe4000800063f */
[----:B------:R-:W-:-:S09]  /*9490*/  UIADD3 UR32, UR32, 0x27e00, URZ ;  /* 0x00027e0020207890 */ /* 0x000fd2000fffe03f */
[----:B------:R2:W-:Y:S01]  /*94a0*/  UTMASTG.4D [UR32], [UR6] ;  /* 0x00000020060073b5 */ /* 0x0005e20008018000 */
[----:B------:R0:W-:Y:S01]  /*94b0*/  UTMACMDFLUSH ;  /* 0x00000000000079b7 */ /* 0x0001e20000000000 */
[----:B--2---:R-:W-:-:S04]  /*94c0*/  DEPBAR.LE SB0, 0x1 ;  /* 0x000080400000791a */ /* 0x004fc80000000000 */
.L_x_72:
[----:B------:R-:W-:Y:S05]  /*94d0*/  BSYNC B0 ;  /* 0x0000000000007941 */ /* 0x000fea0003800000 */
.L_x_71:
[----:B------:R-:W-:Y:S01]  /*94e0*/  BAR.SYNC.DEFER_BLOCKING 0x1, 0x80 ;  /* 0x0042000000007b1d */ /* 0x000fe20000010000 */
[----:B-1----:R-:W-:Y:S02]  /*94f0*/  F2FP.BF16.F32.PACK_AB R4, R57, R56 ;  /* 0x000000383904723e */ /* 0x002fe400000010ff */
[----:B------:R-:W-:Y:S02]  /*9500*/  F2FP.BF16.F32.PACK_AB R5, R38, R39 ;  /* 0x000000272605723e */ /* 0x000fe400000010ff */
[----:B------:R-:W-:Y:S01]  /*9510*/  F2FP.BF16.F32.PACK_AB R6, R61, R60 ;  /* 0x0000003c3d06723e */ /* 0x000fe200000010ff */
[----:B------:R-:W-:Y:S01]  /*9520*/  BSSY B0, `(.L_x_73) ;  /* 0x0000020000007945 */ /* 0x000fe20003800000 */
[----:B------:R-:W-:Y:S02]  /*9530*/  F2FP.BF16.F32.PACK_AB R7, R42, R43 ;  /* 0x0000002b2a07723e */ /* 0x000fe400000010ff */
[----:B------:R-:W-:Y:S02]  /*9540*/  F2FP.BF16.F32.PACK_AB R8, R65, R64 ;  /* 0x000000404108723e */ /* 0x000fe400000010ff */
[----:B------:R-:W-:-:S02]  /*9550*/  F2FP.BF16.F32.PACK_AB R9, R46, R47 ;  /* 0x0000002f2e09723e */ /* 0x000fc400000010ff */
[----:B------:R-:W-:Y:S02]  /*9560*/  F2FP.BF16.F32.PACK_AB R10, R69, R68 ;  /* 0x00000044450a723e */ /* 0x000fe400000010ff */
[----:B------:R-:W-:Y:S01]  /*9570*/  F2FP.BF16.F32.PACK_AB R11, R48, R49 ;  /* 0x00000031300b723e */ /* 0x000fe200000010ff */
        /* <DEDUP_REMOVED lines=17> */
[----:B------:R-:W-:Y:S02]  /*9690*/  UMOV UR9, 0x20 ;  /* 0x0000002000097882 */ /* 0x000fe40000000000 */
[----:B------:R-:W-:Y:S01]  /*96a0*/  UIADD3.X UR7, URZ, UR13, URZ, UP0, !UPT ;  /* 0x0000000d3f077290 */ /* 0x000fe200087fe43f */
[----:B------:R-:W-:-:S03]  /*96b0*/  UMOV UR12, UR36 ;  /* 0x00000024000c7c82 */ /* 0x000fc60008000000 */
[----:B------:R-:W-:Y:S02]  /*96c0*/  UIMAD UR11, UR4, UR11, UR5 ;  /* 0x0000000b040b72a4 */ /* 0x000fe4000f8e0205 */
[----:B------:R-:W-:Y:S02]  /*96d0*/  USHF.L.U32 UR10, UR10, 0x6, URZ ;  /* 0x000000060a0a7899 */ /* 0x000fe4000800063f */
[----:B------:R-:W-:-:S09]  /*96e0*/  UIADD3 UR8, UR8, 0x28e00, URZ ;  /* 0x00028e0008087890 */ /* 0x000fd2000fffe03f */
[----:B------:R2:W-:Y:S01]  /*96f0*/  UTMASTG.4D [UR8], [UR6] ;  /* 0x00000008060073b5 */ /* 0x0005e20008018000 */
[----:B------:R0:W-:Y:S01]  /*9700*/  UTMACMDFLUSH ;  /* 0x00000000000079b7 */ /* 0x0001e20000000000 */
[----:B--2---:R-:W-:-:S04]  /*9710*/  DEPBAR.LE SB0, 0x1 ;  /* 0x000080400000791a */ /* 0x004fc80000000000 */
.L_x_74:
[----:B------:R-:W-:Y:S05]  /*9720*/  BSYNC B0 ;  /* 0x0000000000007941 */ /* 0x000fea0003800000 */
.L_x_73:
[----:B------:R-:W-:Y:S01]  /*9730*/  BAR.SYNC.DEFER_BLOCKING 0x1, 0x80 ;  /* 0x0042000000007b1d */ /* 0x000fe20000010000 */
[----:B------:R-:W-:Y:S02]  /*9740*/  F2FP.BF16.F32.PACK_AB R80, R81, R80 ;  /* 0x000000505150723e */ /* 0x000fe400000010ff */
[----:B-1----:R-:W-:Y:S02]  /*9750*/  F2FP.BF16.F32.PACK_AB R12, R73, R72 ;  /* 0x00000048490c723e */ /* 0x002fe400000010ff */
[----:B------:R-:W-:Y:S01]  /*9760*/  F2FP.BF16.F32.PACK_AB R13, R50, R51 ;  /* 0x00000033320d723e */ /* 0x000fe200000010ff */
[----:B------:R-:W-:Y:S01]  /*9770*/  BSSY B0, `(.L_x_75) ;  /* 0x0000020000007945 */ /* 0x000fe20003800000 */
[----:B------:R-:W-:Y:S02]  /*9780*/  F2FP.BF16.F32.PACK_AB R14, R77, R76 ;  /* 0x0000004c4d0e723e */ /* 0x000fe400000010ff */
[----:B------:R-:W-:Y:S02]  /*9790*/  F2FP.BF16.F32.PACK_AB R15, R54, R55 ;  /* 0x00000037360f723e */ /* 0x000fe400000010ff */
[----:B------:R-:W-:-:S02]  /*97a0*/  F2FP.BF16.F32.PACK_AB R81, R58, R59 ;  /* 0x0000003b3a51723e */ /* 0x000fc400000010ff */
[----:B------:R-:W-:Y:S02]  /*97b0*/  F2FP.BF16.F32.PACK_AB R82, R85, R84 ;  /* 0x000000545552723e */ /* 0x000fe400000010ff */
[----:B------:R-:W-:Y:S01]  /*97c0*/  F2FP.BF16.F32.PACK_AB R83, R87, R86 ;  /* 0x000000565753723e */ /* 0x000fe200000010ff */
[----:B------:R1:W-:Y:S04]  /*97d0*/  STSM.16.M88.4 [R0], R4 ;  /* 0x0000000400007844 */ /* 0x0003e80000000200 */
        /* <DEDUP_REMOVED lines=25> */
.L_x_76:
[----:B------:R-:W-:Y:S05]  /*9970*/  BSYNC B0 ;  /* 0x0000000000007941 */ /* 0x000fea0003800000 */
.L_x_75:
[----:B------:R-:W-:Y:S01]  /*9980*/  BAR.SYNC.DEFER_BLOCKING 0x1, 0x80 ;  /* 0x0042000000007b1d */ /* 0x000fe20000010000 */
[----:B------:R-:W-:Y:S02]  /*9990*/  F2FP.BF16.F32.PACK_AB R88, R89, R88 ;  /* 0x000000585958723e */ /* 0x000fe400000010ff */
        /* <DEDUP_REMOVED lines=15> */
[----:B---3--:R-:W3:Y:S02]  /*9a90*/  FENCE.VIEW.ASYNC.S ;  /* 0x00000000000073c6 */ /* 0x008ee40000000000 */
[----:B---3--:R-:W-:Y:S06]  /*9aa0*/  BAR.SYNC.DEFER_BLOCKING 0x1, 0x80 ;  /* 0x0042000000007b1d */ /* 0x008fec0000010000 */
        /* <DEDUP_REMOVED lines=16> */
[----:B---3--:R-:W-:-:S04]  /*9bb0*/  DEPBAR.LE SB0, 0x1 ;  /* 0x000080400000791a */ /* 0x008fc80000000000 */
.L_x_78:
[----:B------:R-:W-:Y:S05]  /*9bc0*/  BSYNC B0 ;  /* 0x0000000000007941 */ /* 0x000fea0003800000 */
.L_x_77:
        /* <DEDUP_REMOVED lines=17> */
[----:B----4-:R-:W4:Y:S02]  /*9ce0*/  FENCE.VIEW.ASYNC.S ;  /* 0x00000000000073c6 */ /* 0x010f240000000000 */
[----:B----4-:R-:W-:Y:S06]  /*9cf0*/  BAR.SYNC.DEFER_BLOCKING 0x1, 0x80 ;  /* 0x0042000000007b1d */ /* 0x010fec0000010000 */
        /* <DEDUP_REMOVED lines=16> */
[----:B----4-:R-:W-:-:S04]  /*9e00*/  DEPBAR.LE SB0, 0x1 ;  /* 0x000080400000791a */ /* 0x010fc80000000000 */
.L_x_80:
[----:B------:R-:W-:Y:S05]  /*9e10*/  BSYNC B0 ;  /* 0x0000000000007941 */ /* 0x000fea0003800000 */
.L_x_79:
[----:B------:R-:W-:Y:S06]  /*9e20*/  BAR.SYNC.DEFER_BLOCKING 0x1, 0x80 ;  /* 0x0042000000007b1d */ /* 0x000fec0000010000 */
[----:B------:R-:W-:Y:S01]  /*9e30*/  BSSY B0, `(.L_x_81) ;  /* 0x000001a000007945 */ /* 0x000fe20003800000 */
[----:B------:R4:W-:Y:S04]  /*9e40*/  STSM.16.M88.4 [R0+0x1000], R104 ;  /* 0x0010006800007844 */ /* 0x0009e80000000200 */
[----:B------:R4:W-:Y:S01]  /*9e50*/  STSM.16.M88.4 [R21], R112 ;  /* 0x0000007015007844 */ /* 0x0009e20000000200 */
[----:B------:R-:W-:Y:S01]  /*9e60*/  @!PT LDS RZ, [RZ] ;  /* 0x00000000fffff984 */ /* 0x000fe20000000800 */
[----:B------:R-:W-:Y:S01]  /*9e70*/  @!PT LDS RZ, [RZ] ;  /* 0x00000000fffff984 */ /* 0x000fe20000000800 */
[----:B------:R-:W-:Y:S01]  /*9e80*/  @!PT LDS RZ, [RZ] ;  /* 0x00000000fffff984 */ /* 0x000fe20000000800 */
[----:B------:R-:W-:Y:S01]  /*9e90*/  @!PT LDS RZ, [RZ] ;  /* 0x00000000fffff984 */ /* 0x000fe20000000800 */
[----:B------:R5:W-:Y:S06]  /*9ea0*/  MEMBAR.ALL.CTA ;  /* 0x0000000000007992 */ /* 0x000bec0000008000 */
[----:B-----5:R-:W5:Y:S02]  /*9eb0*/  FENCE.VIEW.ASYNC.S ;  /* 0x00000000000073c6 */ /* 0x020f640000000000 */
[----:B-----5:R-:W-:Y:S06]  /*9ec0*/  BAR.SYNC.DEFER_BLOCKING 0x1, 0x80 ;  /* 0x0042000000007b1d */ /* 0x020fec0000010000 */
        /* <DEDUP_REMOVED lines=14> */
[----:B------:R1:W-:Y:S02]  /*9fb0*/  UTMASTG.4D [UR8], [UR6] ;  /* 0x00000008060073b5 */ /* 0x0003e40008018000 */
[----:B-1----:R0:W-:Y:S02]  /*9fc0*/  UTMACMDFLUSH ;  /* 0x00000000000079b7 */ /* 0x0021e40000000000 */
.L_x_82:
[----:B------:R-:W-:Y:S05]  /*9fd0*/  BSYNC B0 ;  /* 0x0000000000007941 */ /* 0x000fea0003800000 */
.L_x_81:
[----:B------:R-:W-:Y:S01]  /*9fe0*/  R2UR UR4, R19 ;  /* 0x00000000130472ca */ /* 0x000fe200000e0000 */
[----:B------:R-:W-:-:S04]  /*9ff0*/  DEPBAR.LE SB0, 0x0 ;  /* 0x000080000000791a */ /* 0x000fc80000000000 */
[----:B------:R-:W-:-:S08]  /*a000*/  LOP3.LUT R157, R157, 0x1, RZ, 0x3c, !PT ;  /* 0x000000019d9d7812 */ /* 0x000fd000078e3cff */
[----:B------:R-:W-:-:S04]  /*a010*/  ULEA UR4, UR4, 0xfffffff8, 0x3 ;  /* 0xfffffff804047891 */ /* 0x000fc8000f8e183f */
[----:B------:R-:W-:-:S04]  /*a020*/  ULOP3.LUT UR4, UR4, 0x8, URZ, 0xc0, !UPT ;  /* 0x0000000804047892 */ /* 0x000fc8000f8ec03f */
[----:B------:R-:W-:-:S06]  /*a030*/  ULOP3.LUT UR4, UR4, 0x18, URZ, 0x3c, !UPT ;  /* 0x0000001804047892 */ /* 0x000fcc000f8e3c3f */
[----:B-1234-:R-:W-:Y:S01]  /*a040*/  MOV R0, UR4 ;  /* 0x0000000400007c02 */ /* 0x01efe20008000f00 */
[----:B------:R-:W-:Y:S02]  /*a050*/  ULDC UR4, c[0x0][0xc] ;  /* 0x0000030000047ab9 */ /* 0x000fe40000000800 */
[----:B------:R-:W-:Y:S01]  /*a060*/  IADD3 R17, R17, UR4, RZ ;  /* 0x0000000411117c10 */ /* 0x000fe2000fffe0ff */
[----:B------:R-:W-:Y:S01]  /*a070*/  ULDC UR4, c[0x0][0xa00] ;  /* 0x0002800000047ab9 */ /* 0x000fe20000000800 */
[----:B------:R1:W-:Y:S02]  /*a080*/  SYNCS.ARRIVE.TRANS64.A1T0 RZ, [R0+UR38+0x2e490], RZ ;  /* 0x02e490ff00ff79a7 */ /* 0x0003e40008100026 */
[----:B------:R-:W-:-:S13]  /*a090*/  ISETP.GE.AND P0, PT, R17, UR4, PT ;  /* 0x0000000411007c0c */ /* 0x000fda000bf06270 */
[----:B-1----:R-:W-:Y:S05]  /*a0a0*/  @!P0 BRA `(.L_x_83) ;  /* 0xffffff6c00408947 */ /* 0x002fea000383ffff */
[----:B------:R-:W-:Y:S05]  /*a0b0*/  EXIT ;  /* 0x000000000000794d */ /* 0x000fea0003800000 */
.L_x_6:
[----:B------:R-:W-:-:S08]  /*a0c0*/  NOP ;  /* 0x0000000000007918 */ /* 0x000fd00000000000 */
[----:B------:R-:W2:-:S00]  /*a0d0*/  USETMAXREG.DEALLOC.CTAPOOL 0x18 ;  /* 0x00000018000079c8 */ /* 0x000e8000080e0500 */
[----:B------:R-:W-:-:S13]  /*a0e0*/  PLOP3.LUT P3, PT, PT, PT, UP0, 0x80, 0x0 ;  /* 0x000000000000781c */ /* 0x000fda0003f6f008 */
[----:B--2---:R-:W-:Y:S05]  /*a0f0*/  @!P3 BRA `(.L_x_84) ;  /* 0x000000080090b947 */ /* 0x004fea0003800000 */
[----:B------:R-:W-:-:S13]  /*a100*/  PLOP3.LUT P2, PT, PT, PT, UP1, 0x80, 0x0 ;  /* 0x000000000000781c */ /* 0x000fda0003f4f018 */
[----:B-1----:R-:W-:Y:S05]  /*a110*/  @P2 EXIT ;  /* 0x000000000000294d */ /* 0x002fea0003800000 */
[----:B------:R-:W-:Y:S02]  /*a120*/  ULDC UR4, c[0x0][0xa00] ;  /* 0x0002800000047ab9 */ /* 0x000fe40000000800 */
[----:B------:R-:W-:-:S13]  /*a130*/  ISETP.GE.AND P2, PT, R17, UR4, PT ;  /* 0x0000000411007c0c */ /* 0x000fda000bf46270 */
[----:B------:R-:W-:Y:S05]  /*a140*/  @P2 EXIT ;  /* 0x000000000000294d */ /* 0x000fea0003800000 */
[----:B------:R-:W-:Y:S01]  /*a150*/  R2UR UR4, R16 ;  /* 0x00000000100472ca */ /* 0x000fe200000e0000 */
[----:B------:R-:W-:Y:S01]  /*a160*/  BSSY B0, `(.L_x_85) ;  /* 0x000009c000007945 */ /* 0x000fe20003800000 */
[----:B------:R-:W-:Y:S01]  /*a170*/  LOP3.LUT P2, RZ, R2, 0x1f, RZ, 0xc0, !PT ;  /* 0x0000001f02ff7812 */ /* 0x000fe2000784c0ff */
[----:B------:R-:W-:Y:S01]  /*a180*/  IMAD.MOV.U32 R0, RZ, RZ, RZ ;  /* 0x000000ffff007224 */ /* 0x000fe200078e00ff */
[----:B------:R-:W-:Y:S01]  /*a190*/  MOV R4, 0x1 ;  /* 0x0000000100047802 */ /* 0x000fe20000000f00 */
[----:B------:R-:W-:Y:S01]  /*a1a0*/  ULDC UR20, c[0x0][0xc] ;  /* 0x0000030000147ab9 */ /* 0x000fe20000000800 */
[----:B------:R-:W-:Y:S01]  /*a1b0*/  PLOP3.LUT P0, PT, P2, P0, PT, 0x2a, 0x0 ;  /* 0x000000000000781c */ /* 0x000fe20001700572 */
[----:B------:R-:W-:Y:S01]  /*a1c0*/  ULDC.64 UR18, c[0x0][0x198] ;  /* 0x0000660000127ab9 */ /* 0x000fe20000000a00 */
[----:B------:R-:W-:Y:S01]  /*a1d0*/  MOV R5, 0x1 ;  /* 0x0000000100057802 */ /* 0x000fe20000000f00 */
[----:B------:R-:W-:-:S04]  /*a1e0*/  ULDC UR21, c[0x0][0xa00] ;  /* 0x0002800000157ab9 */ /* 0x000fc80000000800 */
[----:B------:R-:W-:-:S12]  /*a1f0*/  ULOP3.LUT UR17, UR4, 0x2, URZ, 0xfc, !UPT ;  /* 0x0000000204117892 */ /* 0x000fd8000f8efc3f */
.L_x_100:
[----:B------:R-:W1:Y:S01]  /*a200*/  LDC R6, c[0x0][0xa04] ;  /* 0x00028100ff067b82 */ /* 0x000e620000000800 */
[----:B------:R-:W-:Y:S01]  /*a210*/  MOV R7, R17 ;  /* 0x0000001100077202 */ /* 0x000fe20000000f00 */
[----:B------:R-:W-:-:S06]  /*a220*/  UMOV UR4, 0xffffffff ;  /* 0xffffffff00047882 */ /* 0x000fcc0000000000 */
[----:B------:R-:W2:Y:S08]  /*a230*/  LDC R10, c[0x0][0xa10] ;  /* 0x00028400ff0a7b82 */ /* 0x000eb00000000800 */
[----:B------:R-:W3:Y:S01]  /*a240*/  LDC R13, c[0x0][0xa1c] ;  /* 0x00028700ff0d7b82 */ /* 0x000ee20000000800 */
[----:B-1----:R-:W-:Y:S02]  /*a250*/  ISETP.NE.AND P2, PT, R6, 0x1, PT ;  /* 0x000000010600780c */ /* 0x002fe40003f45270 */
[----:B--2---:R-:W-:-:S11]  /*a260*/  ISETP.NE.AND P3, PT, R10, 0x1, PT ;  /* 0x000000010a00780c */ /* 0x004fd60003f65270 */
[----:B------:R-:W1:Y:S01]  /*a270*/  @P2 LDC.64 R8, c[0x0][0xa08] ;  /* 0x00028200ff082b82 */ /* 0x000e620000000a00 */
[----:B---3--:R-:W-:-:S07]  /*a280*/  ISETP.NE.AND P4, PT, R13, 0x1, PT ;  /* 0x000000010d00780c */ /* 0x008fce0003f85270 */
[----:B------:R-:W2:Y:S08]  /*a290*/  @P3 LDC R12, c[0x0][0xa14] ;  /* 0x00028500ff0c3b82 */ /* 0x000eb00000000800 */
[----:B------:R-:W3:Y:S08]  /*a2a0*/  @P3 LDC R11, c[0x0][0xa18] ;  /* 0x00028600ff0b3b82 */ /* 0x000ef00000000800 */
[----:B------:R-:W4:Y:S01]  /*a2b0*/  @P4 LDC.64 R2, c[0x0][0xa20] ;  /* 0x00028800ff024b82 */ /* 0x000f220000000a00 */
[----:B-1----:R-:W-:-:S05]  /*a2c0*/  @P2 IMAD.HI.U32 R8, R17, R8, RZ ;  /* 0x0000000811082227 */ /* 0x002fca00078e00ff */
[----:B------:R-:W-:-:S04]  /*a2d0*/  @P2 SHF.R.U32.HI R7, RZ, R9, R8 ;  /* 0x00000009ff072219 */ /* 0x000fc80000011608 */
[----:B------:R-:W-:Y:S01]  /*a2e0*/  MOV R9, R7 ;  /* 0x0000000700097202 */ /* 0x000fe20000000f00 */
[----:B--2---:R-:W-:-:S05]  /*a2f0*/  @P3 IMAD.HI.U32 R8, R7, R12, RZ ;  /* 0x0000000c07083227 */ /* 0x004fca00078e00ff */
[----:B---3--:R-:W-:-:S05]  /*a300*/  @P3 SHF.R.U32.HI R9, RZ, R11, R8 ;  /* 0x0000000bff093219 */ /* 0x008fca0000011608 */
[----:B----4-:R-:W-:-:S04]  /*a310*/  @P4 IMAD.HI.U32 R8, R9, R2, RZ ;  /* 0x0000000209084227 */ /* 0x010fc800078e00ff */
[----:B------:R-:W-:Y:S01]  /*a320*/  IMAD.MOV.U32 R2, RZ, RZ, R9 ;  /* 0x000000ffff027224 */ /* 0x000fe200078e0009 */
[----:B------:R-:W-:Y:S02]  /*a330*/  @P4 SHF.R.U32.HI R2, RZ, R3, R8 ;  /* 0x00000003ff024219 */ /* 0x000fe40000011608 */
[----:B------:R-:W-:Y:S02]  /*a340*/  IADD3 R3, -R9, RZ, RZ ;  /* 0x000000ff09037210 */ /* 0x000fe40007ffe1ff */
[----:B------:R-:W-:-:S03]  /*a350*/  IADD3 R2, -R2, RZ, RZ ;  /* 0x000000ff02027210 */ /* 0x000fc60007ffe1ff */
[----:B------:R-:W-:Y:S02]  /*a360*/  IMAD R10, R10, R3, R7 ;  /* 0x000000030a0a7224 */ /* 0x000fe400078e0207 */
[----:B------:R-:W-:Y:S01]  /*a370*/  IMAD R2, R13, R2, R9 ;  /* 0x000000020d027224 */ /* 0x000fe200078e0209 */
[----:B------:R-:W-:Y:S06]  /*a380*/  BRA.DIV UR4, `(.L_x_86) ;  /* 0x0000001e043c7947 */ /* 0x000fec000b800000 */
[----:B------:R-:W-:-:S13]  /*a390*/  ELECT P6, URZ, PT ;  /* 0x00000000003f782f */ /* 0x000fda00038c0000 */
.L_x_139:
[----:B------:R-:W-:Y:S01]  /*a3a0*/  IADD3 R3, -R7, RZ, RZ ;  /* 0x000000ff07037210 */ /* 0x000fe20007ffe1ff */
[----:B------:R-:W-:Y:S04]  /*a3b0*/  BSSY B1, `(.L_x_87) ;  /* 0x0000034000017945 */ /* 0x000fe80003800000 */
[----:B------:R-:W-:Y:S01]  /*a3c0*/  IMAD R3, R6, R3, R17 ;  /* 0x0000000306037224 */ /* 0x000fe200078e0211 */
[----:B------:R-:W-:-:S03]  /*a3d0*/  MOV R6, RZ ;  /* 0x000000ff00067202 */ /* 0x000fc60000000f00 */
[----:B------:R-:W-:Y:S01]  /*a3e0*/  IMAD.SHL.U32 R3, R3, 0x80, RZ ;  /* 0x0000008003037824 */ /* 0x000fe200078e00ff */
[----:B------:R-:W-:Y:S06]  /*a3f0*/  @!P6 BRA `(.L_x_88) ;  /* 0x0000000000bce947 */ /* 0x000fec0003800000 */
[----:B------:R-:W1:Y:S01]  /*a400*/  S2R R7, SR_CgaCtaId ;  /* 0x0000000000077919 */ /* 0x000e620000008800 */
[----:B------:R-:W-:-:S04]  /*a410*/  MOV R6, 0x400 ;  /* 0x0000040000067802 */ /* 0x000fc80000000f00 */
[----:B-1----:R-:W-:Y:S02]  /*a420*/  LEA R9, R7, R6, 0x18 ;  /* 0x0000000607097211 */ /* 0x002fe400078ec0ff */
[----:B------:R-:W-:Y:S02]  /*a430*/  SHF.L.U32 R6, R5, 0x1f, RZ ;  /* 0x0000001f05067819 */ /* 0x000fe400000006ff */
[----:B------:R-:W-:-:S04]  /*a440*/  LEA R7, R0, R9, 0x3 ;  /* 0x0000000900077211 */ /* 0x000fc800078e18ff */
[----:B------:R-:W1:Y:S02]  /*a450*/  SYNCS.PHASECHK.TRANS64.TRYWAIT P2, [R7+URZ+0x2e460], R6 ;  /* 0x02e46006070075a7 */ /* 0x000e64000804017f */
[----:B-1----:R-:W-:Y:S05]  /*a460*/  @!P2 BRA `(.L_x_89) ;  /* 0x0000001c0024a947 */ /* 0x002fea0003800000 */
.L_x_140:
[----:B------:R-:W-:Y:S01]  /*a470*/  UPRMT UR4, UR17, 0x9910, URZ ;  /* 0x0000991011047896 */ /* 0x000fe2000800003f */
[----:B-1----:R-:W-:-:S03]  /*a480*/  @P1 MOV R6, 0x6000 ;  /* 0x0000600000061802 */ /* 0x002fc60000000f00 */
[----:B------:R-:W-:Y:S01]  /*a490*/  UISETP.NE.AND UP0, UPT, UR4, 0x2, UPT ;  /* 0x000000020400788c */ /* 0x000fe2000bf05270 */
[----:B------:R1:W-:Y:S05]  /*a4a0*/  @P1 SYNCS.ARRIVE.TRANS64 RZ, [R7+URZ+0x2e450], R6 ;  /* 0x02e4500607ff19a7 */ /* 0x0003ea000800003f */
[----:B------:R-:W-:-:S13]  /*a4b0*/  PLOP3.LUT P2, PT, PT, PT, UP0, 0x80, 0x0 ;  /* 0x000000000000781c */ /* 0x000fda0003f4f008 */
[----:B-1----:R-:W-:Y:S05]  /*a4c0*/  @P2 BRA `(.L_x_90) ;  /* 0x0000000000042947 */ /* 0x002fea0003800000 */
[----:B------:R-:W-:Y:S01]  /*a4d0*/  BPT.TRAP 0x1 ;  /* 0x000000040000795c */ /* 0x000fe20000300000 */
.L_x_90:
[----:B------:R-:W-:Y:S05]  /*a4e0*/  @P0 BRA `(.L_x_91) ;  /* 0x0000000000040947 */ /* 0x000fea0003800000 */
[----:B------:R-:W-:Y:S01]  /*a4f0*/  BPT.TRAP 0x1 ;  /* 0x000000040000795c */ /* 0x000fe20000300000 */
.L_x_91:
[----:B------:R-:W-:Y:S01]  /*a500*/  R2UR UR5, R9 ;  /* 0x00000000090572ca */ /* 0x000fe200000e0000 */
[----:B------:R-:W-:Y:S01]  /*a510*/  UIADD3 UR4, UP0, UR18, 0xf0, URZ ;  /* 0x000000f012047890 */ /* 0x000fe2000ff1e03f */
[----:B------:R-:W-:Y:S01]  /*a520*/  R2UR UR8, R0 ;  /* 0x00000000000872ca */ /* 0x000fe200000e0000 */
[----:B------:R-:W-:Y:S01]  /*a530*/  UMOV UR10, URZ ;  /* 0x0000003f000a7c82 */ /* 0x000fe20008000000 */
[----:B------:R-:W-:Y:S01]  /*a540*/  R2UR UR9, R7 ;  /* 0x00000000070972ca */ /* 0x000fe200000e0000 */
[----:B------:R-:W-:Y:S01]  /*a550*/  UMOV UR6, 0x0 ;  /* 0x0000000000067882 */ /* 0x000fe20000000000 */
[----:B------:R-:W-:Y:S01]  /*a560*/  R2UR UR11, R3 ;  /* 0x00000000030b72ca */ /* 0x000fe200000e0000 */
[----:B------:R-:W-:Y:S01]  /*a570*/  UMOV UR7, 0x10000000 ;  /* 0x1000000000077882 */ /* 0x000fe20000000000 */
[----:B------:R-:W-:Y:S01]  /*a580*/  R2UR UR12, R10 ;  /* 0x000000000a0c72ca */ /* 0x000fe200000e0000 */
[----:B------:R-:W-:Y:S01]  /*a590*/  UMOV UR15, 0x40 ;  /* 0x00000040000f7882 */ /* 0x000fe20000000000 */
[----:B------:R-:W-:Y:S01]  /*a5a0*/  R2UR UR13, R2 ;  /* 0x00000000020d72ca */ /* 0x000fe200000e0000 */
[----:B------:R-:W-:-:S04]  /*a5b0*/  VIADD R0, R0, 0x1 ;  /* 0x0000000100007836 */ /* 0x000fc80000000000 */
[----:B------:R-:W-:Y:S01]  /*a5c0*/  UIMAD UR8, UR8, 0x6000, UR5 ;  /* 0x00006000080878a4 */ /* 0x000fe2000f8e0205 */
[C---:B------:R-:W-:Y:S01]  /*a5d0*/  ISETP.NE.AND P2, PT, R0.reuse, 0x2, PT ;  /* 0x000000020000780c */ /* 0x040fe20003f45270 */
[----:B------:R-:W-:Y:S02]  /*a5e0*/  UIADD3 UR9, UR9, 0x2e450, URZ ;  /* 0x0002e45009097890 */ /* 0x000fe4000fffe03f */
[----:B------:R-:W-:Y:S01]  /*a5f0*/  UIADD3.X UR5, URZ, UR19, URZ, UP0, !UPT ;  /* 0x000000133f057290 */ /* 0x000fe200087fe43f */
[----:B------:R-:W-:Y:S01]  /*a600*/  SEL R6, RZ, 0x1, P2 ;  /* 0x00000001ff067807 */ /* 0x000fe20001000000 */
[----:B------:R-:W-:Y:S01]  /*a610*/  UIADD3 UR14, UR8, 0x2000, URZ ;  /* 0x00002000080e7890 */ /* 0x000fe2000fffe03f */
[----:B------:R-:W-:Y:S01]  /*a620*/  SEL R0, R0, RZ, P2 ;  /* 0x000000ff00007207 */ /* 0x000fe20001000000 */
[----:B------:R-:W-:Y:S01]  /*a630*/  UIADD3 UR16, UR8, 0x4000, URZ ;  /* 0x0000400008107890 */ /* 0x000fe2000fffe03f */
[----:B------:R-:W-:Y:S02]  /*a640*/  LOP3.LUT R5, R5, R6, RZ, 0x3c, !PT ;  /* 0x0000000605057212 */ /* 0x000fe400078e3cff */
[----:B------:R-:W-:-:S02]  /*a650*/  MOV R6, 0x40 ;  /* 0x0000004000067802 */ /* 0x000fc40000000f00 */
[----:B------:R1:W-:Y:S02]  /*a660*/  UTMALDG.4D [UR8], [UR4], desc[UR6] ;  /* 0x00000608040075b4 */ /* 0x0003e40008019000 */
[----:B-1----:R-:W-:Y:S01]  /*a670*/  UMOV UR8, UR14 ;  /* 0x0000000e00087c82 */ /* 0x002fe20008000000 */
[----:B------:R-:W-:Y:S01]  /*a680*/  UMOV UR10, UR15 ;  /* 0x0000000f000a7c82 */ /* 0x000fe20008000000 */
[----:B------:R-:W-:Y:S01]  /*a690*/  UMOV UR14, 0x80 ;  /* 0x00000080000e7882 */ /* 0x000fe20000000000 */
[----:B------:R1:W-:Y:S02]  /*a6a0*/  UTMALDG.4D [UR8], [UR4], desc[UR6] ;  /* 0x00000608040075b4 */ /* 0x0003e40008019000 */
[----:B-1----:R-:W-:Y:S01]  /*a6b0*/  UMOV UR8, UR16 ;  /* 0x0000001000087c82 */ /* 0x002fe20008000000 */
[----:B------:R-:W-:Y:S02]  /*a6c0*/  UMOV UR10, UR14 ;  /* 0x0000000e000a7c82 */ /* 0x000fe40008000000 */
[----:B------:R1:W-:Y:S02]  /*a6d0*/  UTMALDG.4D [UR8], [UR4], desc[UR6] ;  /* 0x00000608040075b4 */ /* 0x0003e40008019000 */
[----:B-1----:R-:W-:Y:S01]  /*a6e0*/  NOP ;  /* 0x0000000000007918 */ /* 0x002fe20000000000 */
.L_x_88:
[----:B------:R-:W-:Y:S05]  /*a6f0*/  BSYNC B1 ;  /* 0x0000000000017941 */ /* 0x000fea0003800000 */
.L_x_87:
[----:B------:R-:W-:Y:S01]  /*a700*/  LOP3.LUT P2, RZ, R4, 0xff, RZ, 0xc0, !PT ;  /* 0x000000ff04ff7812 */ /* 0x000fe2000784c0ff */
[----:B------:R-:W-:-:S12]  /*a710*/  BSSY B1, `(.L_x_92) ;  /* 0x0000009000017945 */ /* 0x000fd80003800000 */
[----:B------:R-:W-:Y:S05]  /*a720*/  @!P2 BRA `(.L_x_93) ;  /* 0x00000000001ca947 */ /* 0x000fea0003800000 */
[----:B------:R-:W1:Y:S01]  /*a730*/  S2R R7, SR_CgaCtaId ;  /* 0x0000000000077919 */ /* 0x000e620000008800 */
[----:B------:R-:W-:-:S04]  /*a740*/  MOV R4, 0x400 ;  /* 0x0000040000047802 */ /* 0x000fc80000000f00 */
[----:B-1----:R-:W-:Y:S02]  /*a750*/  LEA R7, R7, R4, 0x18 ;  /* 0x0000000407077211 */ /* 0x002fe400078ec0ff */
[----:B------:R-:W-:Y:S02]  /*a760*/  SHF.L.U32 R4, RZ, 0x1f, RZ ;  /* 0x0000001fff047819 */ /* 0x000fe400000006ff */
[----:B------:R1:W-:Y:S02]  /*a770*/  SYNCS.ARRIVE.TRANS64.A1T0 RZ, [R7+URZ+0x2e4b0], RZ ;  /* 0x02e4b0ff07ff79a7 */ /* 0x0003e4000810003f */
[----:B------:R-:W2:Y:S02]  /*a780*/  SYNCS.PHASECHK.TRANS64.TRYWAIT P2, [R7+URZ+0x2e4b0], R4 ;  /* 0x02e4b004070075a7 */ /* 0x000ea4000804017f */
[----:B-12---:R-:W-:Y:S05]  /*a790*/  @!P2 BRA `(.L_x_94) ;  /* 0x00000018006ca947 */ /* 0x006fea0003800000 */
.L_x_93:
[----:B------:R-:W-:Y:S05]  /*a7a0*/  BSYNC B1 ;  /* 0x0000000000017941 */ /* 0x000fea0003800000 */
.L_x_92:
[----:B------:R-:W-:Y:S04]  /*a7b0*/  BSSY B1, `(.L_x_95) ;  /* 0x0000032000017945 */ /* 0x000fe80003800000 */
[----:B------:R-:W-:Y:S05]  /*a7c0*/  @!P6 BRA `(.L_x_96) ;  /* 0x0000000000c0e947 */ /* 0x000fea0003800000 */
[----:B-1----:R-:W1:Y:S01]  /*a7d0*/  S2R R7, SR_CgaCtaId ;  /* 0x0000000000077919 */ /* 0x002e620000008800 */
[----:B------:R-:W-:Y:S02]  /*a7e0*/  MOV R4, 0x400 ;  /* 0x0000040000047802 */ /* 0x000fe40000000f00 */
[----:B------:R-:W-:Y:S02]  /*a7f0*/  SHF.L.U32 R9, R5, 0x1f, RZ ;  /* 0x0000001f05097819 */ /* 0x000fe400000006ff */
[----:B-1----:R-:W-:-:S04]  /*a800*/  LEA R7, R7, R4, 0x18 ;  /* 0x0000000407077211 */ /* 0x002fc800078ec0ff */
[----:B------:R-:W-:-:S04]  /*a810*/  LEA R4, R0, R7, 0x3 ;  /* 0x0000000700047211 */ /* 0x000fc800078e18ff */
[----:B------:R-:W1:Y:S02]  /*a820*/  SYNCS.PHASECHK.TRANS64.TRYWAIT P2, [R4+URZ+0x2e460], R9 ;  /* 0x02e46009040075a7 */ /* 0x000e64000804017f */
[----:B-1----:R-:W-:Y:S05]  /*a830*/  @!P2 BRA `(.L_x_97) ;  /* 0x000000180058a947 */ /* 0x002fea0003800000 */
.L_x_141:
[----:B------:R-:W-:Y:S01]  /*a840*/  UPRMT UR4, UR17, 0x9910, URZ ;  /* 0x0000991011047896 */ /* 0x000fe2000800003f */
[----:B-1----:R-:W-:-:S03]  /*a850*/  @P1 MOV R9, 0x6000 ;  /* 0x0000600000091802 */ /* 0x002fc60000000f00 */
[----:B------:R-:W-:Y:S01]  /*a860*/  UISETP.NE.AND UP0, UPT, UR4, 0x2, UPT ;  /* 0x000000020400788c */ /* 0x000fe2000bf05270 */
[----:B------:R1:W-:Y:S05]  /*a870*/  @P1 SYNCS.ARRIVE.TRANS64 RZ, [R4+URZ+0x2e450], R9 ;  /* 0x02e4500904ff19a7 */ /* 0x0003ea000800003f */
[----:B------:R-:W-:-:S13]  /*a880*/  PLOP3.LUT P2, PT, PT, PT, UP0, 0x80, 0x0 ;  /* 0x000000000000781c */ /* 0x000fda0003f4f008 */
[----:B-1----:R-:W-:Y:S05]  /*a890*/  @P2 BRA `(.L_x_98) ;  /* 0x0000000000042947 */ /* 0x002fea0003800000 */
[----:B------:R-:W-:Y:S01]  /*a8a0*/  BPT.TRAP 0x1 ;  /* 0x000000040000795c */ /* 0x000fe20000300000 */
.L_x_98:
[----:B------:R-:W-:Y:S05]  /*a8b0*/  @P0 BRA `(.L_x_99) ;  /* 0x0000000000040947 */ /* 0x000fea0003800000 */
[----:B------:R-:W-:Y:S01]  /*a8c0*/  BPT.TRAP 0x1 ;  /* 0x000000040000795c */ /* 0x000fe20000300000 */
.L_x_99:
        /* <DEDUP_REMOVED lines=11> */
[----:B------:R-:W-:Y:S01]  /*a980*/  VIADD R0, R0, 0x1 ;  /* 0x0000000100007836 */ /* 0x000fe20000000000 */
[----:B------:R-:W-:-:S04]  /*a990*/  R2UR UR13, R2 ;  /* 0x00000000020d72ca */ /* 0x000fc800000e0000 */
[C---:B------:R-:W-:Y:S01]  /*a9a0*/  ISETP.NE.AND P2, PT, R0.reuse, 0x2, PT ;  /* 0x000000020000780c */ /* 0x040fe20003f45270 */
[----:B------:R-:W-:Y:S02]  /*a9b0*/  UIADD3 UR11, UR11, UR9, URZ ;  /* 0x000000090b0b7290 */ /* 0x000fe4000fffe03f */
[----:B------:R-:W-:Y:S01]  /*a9c0*/  UIMAD UR8, UR8, 0x6000, UR5 ;  /* 0x00006000080878a4 */ /* 0x000fe2000f8e0205 */
[----:B------:R-:W-:Y:S01]  /*a9d0*/  SEL R2, RZ, 0x1, P2 ;  /* 0x00000001ff027807 */ /* 0x000fe20001000000 */
[----:B------:R-:W-:Y:S01]  /*a9e0*/  UIADD3 UR9, UR14, 0x2e450, URZ ;  /* 0x0002e4500e097890 */ /* 0x000fe2000fffe03f */
[----:B------:R-:W-:Y:S01]  /*a9f0*/  SEL R0, R0, RZ, P2 ;  /* 0x000000ff00007207 */ /* 0x000fe20001000000 */
[----:B------:R-:W-:Y:S01]  /*aa00*/  UIADD3.X UR5, URZ, UR19, URZ, UP0, !UPT ;  /* 0x000000133f057290 */ /* 0x000fe200087fe43f */
[----:B------:R-:W-:Y:S01]  /*aa10*/  LOP3.LUT R5, R5, R2, RZ, 0x3c, !PT ;  /* 0x0000000205057212 */ /* 0x000fe200078e3cff */
[----:B------:R-:W-:Y:S02]  /*aa20*/  UIADD3 UR14, UR8, 0x2000, URZ ;  /* 0x00002000080e7890 */ /* 0x000fe4000fffe03f */
[----:B------:R-:W-:-:S05]  /*aa30*/  UIADD3 UR16, UR8, 0x4000, URZ ;  /* 0x0000400008107890 */ /* 0x000fca000fffe03f */
        /* <DEDUP_REMOVED lines=8> */
[----:B--2---:R-:W-:Y:S01]  /*aac0*/  NOP ;  /* 0x0000000000007918 */ /* 0x004fe20000000000 */
.L_x_96:
[----:B------:R-:W-:Y:S05]  /*aad0*/  BSYNC B1 ;  /* 0x0000000000017941 */ /* 0x000fea0003800000 */
.L_x_95:
[----:B------:R-:W-:Y:S02]  /*aae0*/  IADD3 R17, R17, UR20, RZ ;  /* 0x0000001411117c10 */ /* 0x000fe4000fffe0ff */
[----:B-1----:R-:W-:Y:S02]  /*aaf0*/  PRMT R4, RZ, 0x7610, R4 ;  /* 0x00007610ff047816 */ /* 0x002fe40000000004 */
[----:B------:R-:W-:-:S13]  /*ab00*/  ISETP.GE.AND P2, PT, R17, UR21, PT ;  /* 0x0000001511007c0c */ /* 0x000fda000bf46270 */
[----:B------:R-:W-:Y:S05]  /*ab10*/  @!P2 BRA `(.L_x_100) ;  /* 0xfffffff400b8a947 */ /* 0x000fea000383ffff */
[----:B------:R-:W-:Y:S05]  /*ab20*/  BSYNC B0 ;  /* 0x0000000000007941 */ /* 0x000fea0003800000 */
.L_x_85:
[----:B------:R-:W-:Y:S05]  /*ab30*/  EXIT ;  /* 0x000000000000794d */ /* 0x000fea0003800000 */
.L_x_84:
[----:B-1----:R-:W-:Y:S02]  /*ab40*/  ULDC UR4, c[0x0][0xa00] ;  /* 0x0002800000047ab9 */ /* 0x002fe40000000800 */
[----:B------:R-:W-:-:S13]  /*ab50*/  ISETP.GE.AND P0, PT, R17, UR4, PT ;  /* 0x0000000411007c0c */ /* 0x000fda000bf06270 */
[----:B------:R-:W-:Y:S05]  /*ab60*/  @P0 EXIT ;  /* 0x000000000000094d */ /* 0x000fea0003800000 */
[----:B------:R-:W-:Y:S01]  /*ab70*/  R2UR UR4, R18 ;  /* 0x00000000120472ca */ /* 0x000fe200000e0000 */
[----:B------:R-:W-:Y:S01]  /*ab80*/  BSSY B0, `(.L_x_101) ;  /* 0x0000116000007945 */ /* 0x000fe20003800000 */
[----:B------:R-:W-:Y:S01]  /*ab90*/  LOP3.LUT P0, RZ, R2, 0x1f, RZ, 0xc0, !PT ;  /* 0x0000001f02ff7812 */ /* 0x000fe2000780c0ff */
[----:B------:R-:W-:Y:S01]  /*aba0*/  IMAD.MOV.U32 R4, RZ, RZ, 0x1 ;  /* 0x00000001ff047424 */ /* 0x000fe200078e00ff */
[----:B------:R-:W-:Y:S01]  /*abb0*/  MOV R5, 0x1 ;  /* 0x0000000100057802 */ /* 0x000fe20000000f00 */
[----:B------:R-:W-:Y:S01]  /*abc0*/  ULDC.64 UR16, c[0x0][0x198] ;  /* 0x0000660000107ab9 */ /* 0x000fe20000000a00 */
[----:B------:R-:W-:Y:S01]  /*abd0*/  PLOP3.LUT P0, PT, P0, P2, PT, 0x2a, 0x0 ;  /* 0x000000000000781c */ /* 0x000fe20000704572 */
[----:B------:R-:W-:Y:S01]  /*abe0*/  ULDC UR20, c[0x0][0xc] ;  /* 0x0000030000147ab9 */ /* 0x000fe20000000800 */
[----:B------:R-:W-:-:S05]  /*abf0*/  MOV R0, RZ ;  /* 0x000000ff00007202 */ /* 0x000fca0000000f00 */
[----:B------:R-:W-:-:S12]  /*ac00*/  ULOP3.LUT UR19, UR4, 0x2, URZ, 0xfc, !UPT ;  /* 0x0000000204137892 */ /* 0x000fd8000f8efc3f */
.L_x_129:
[----:B------:R-:W1:Y:S01]  /*ac10*/  LDC R8, c[0x0][0xa04] ;  /* 0x00028100ff087b82 */ /* 0x000e620000000800 */
[----:B------:R-:W-:Y:S02]  /*ac20*/  ULDC UR4, c[0x0][0x28c] ;  /* 0x0000a30000047ab9 */ /* 0x000fe40000000800 */
[----:B------:R-:W-:-:S04]  /*ac30*/  UIADD3 UR4, UR4, 0x3f, URZ ;  /* 0x0000003f04047890 */ /* 0x000fc8000fffe03f */
[----:B------:R-:W-:Y:S01]  /*ac40*/  USHF.R.S32.HI UR5, URZ, 0x1f, UR4 ;  /* 0x0000001f3f057899 */ /* 0x000fe20008011404 */
[----:B------:R-:W2:Y:S03]  /*ac50*/  LDC R9, c[0x0][0xa10] ;  /* 0x00028400ff097b82 */ /* 0x000ea60000000800 */
[----:B------:R-:W-:-:S03]  /*ac60*/  ULEA.HI UR5, UR5, UR4, URZ, 0x6 ;  /* 0x0000000405057291 */ /* 0x000fc6000f8f303f */
[----:B------:R-:W-:Y:S01]  /*ac70*/  UMOV UR4, 0xffffffff ;  /* 0xffffffff00047882 */ /* 0x000fe20000000000 */
[----:B------:R-:W-:Y:S01]  /*ac80*/  USHF.R.S32.HI UR5, URZ, 0x6, UR5 ;  /* 0x000000063f057899 */ /* 0x000fe20008011405 */
        /* <DEDUP_REMOVED lines=8> */
[----:B-1----:R-:W-:Y:S01]  /*ad10*/  @P3 IMAD.HI.U32 R10, R17, R6, RZ ;  /* 0x00000006110a3227 */ /* 0x002fe200078e00ff */
[----:B------:R-:W-:-:S04]  /*ad20*/  MOV R6, R17 ;  /* 0x0000001100067202 */ /* 0x000fc80000000f00 */
[----:B------:R-:W-:-:S04]  /*ad30*/  @P3 SHF.R.U32.HI R6, RZ, R7, R10 ;  /* 0x00000007ff063219 */ /* 0x000fc8000001160a */
[----:B------:R-:W-:Y:S01]  /*ad40*/  MOV R7, R6 ;  /* 0x0000000600077202 */ /* 0x000fe20000000f00 */
[----:B--2---:R-:W-:-:S05]  /*ad50*/  @P4 IMAD.HI.U32 R10, R6, R11, RZ ;  /* 0x0000000b060a4227 */ /* 0x004fca00078e00ff */
[----:B---3--:R-:W-:-:S05]  /*ad60*/  @P4 SHF.R.U32.HI R7, RZ, R13, R10 ;  /* 0x0000000dff074219 */ /* 0x008fca000001160a */
[----:B----4-:R-:W-:Y:S01]  /*ad70*/  @P5 IMAD.HI.U32 R10, R7, R2, RZ ;  /* 0x00000002070a5227 */ /* 0x010fe200078e00ff */
[----:B------:R-:W-:-:S04]  /*ad80*/  MOV R2, R7 ;  /* 0x0000000700027202 */ /* 0x000fc80000000f00 */
[----:B------:R-:W-:Y:S02]  /*ad90*/  @P5 SHF.R.U32.HI R2, RZ, R3, R10 ;  /* 0x00000003ff025219 */ /* 0x000fe4000001160a */
[----:B------:R-:W-:-:S03]  /*ada0*/  IADD3 R3, -R7, RZ, RZ ;  /* 0x000000ff07037210 */ /* 0x000fc60007ffe1ff */
[----:B------:R-:W-:Y:S02]  /*adb0*/  IMAD.MOV R2, RZ, RZ, -R2 ;  /* 0x000000ffff027224 */ /* 0x000fe400078e0a02 */
[----:B------:R-:W-:Y:S01]  /*adc0*/  IMAD R3, R9, R3, R6 ;  /* 0x0000000309037224 */ /* 0x000fe200078e0206 */
[----:B------:R-:W-:Y:S01]  /*add0*/  IADD3 R6, -R6, RZ, RZ ;  /* 0x000000ff06067210 */ /* 0x000fe20007ffe1ff */
[----:B------:R-:W-:-:S04]  /*ade0*/  IMAD R2, R12, R2, R7 ;  /* 0x000000020c027224 */ /* 0x000fc800078e0207 */
[----:B------:R-:W-:-:S05]  /*adf0*/  IMAD R8, R8, R6, R17 ;  /* 0x0000000608087224 */ /* 0x000fca00078e0211 */
[----:B------:R-:W-:-:S04]  /*ae00*/  LEA R8, R8, 0xbf, 0x7 ;  /* 0x000000bf08087811 */ /* 0x000fc800078e38ff */
[----:B------:R-:W-:-:S04]  /*ae10*/  SHF.R.S32.HI R7, RZ, 0x1f, R8 ;  /* 0x0000001fff077819 */ /* 0x000fc80000011408 */
[----:B------:R-:W-:-:S04]  /*ae20*/  LEA.HI R7, R7, R8, RZ, 0x6 ;  /* 0x0000000807077211 */ /* 0x000fc800078f30ff */
[----:B------:R-:W-:-:S04]  /*ae30*/  SHF.R.S32.HI R6, RZ, 0x6, R7 ;  /* 0x00000006ff067819 */ /* 0x000fc80000011407 */
[----:B------:R-:W-:Y:S01]  /*ae40*/  VIMNMX R6, R6, UR5, PT ;  /* 0x0000000506067c48 */ /* 0x000fe2000bfe0100 */
[----:B------:R-:W-:Y:S06]  /*ae50*/  BRA.DIV UR4, `(.L_x_102) ;  /* 0x0000001204e47947 */ /* 0x000fec000b800000 */
[----:B------:R-:W-:-:S13]  /*ae60*/  ELECT P6, URZ, PT ;  /* 0x00000000003f782f */ /* 0x000fda00038c0000 */
.L_x_144:
[----:B------:R-:W-:Y:S01]  /*ae70*/  ISETP.GT.AND P3, PT, R6, RZ, P6 ;  /* 0x000000ff0600720c */ /* 0x000fe20003764270 */
[----:B------:R-:W-:-:S12]  /*ae80*/  BSSY B1, `(.L_x_103) ;  /* 0x0000031000017945 */ /* 0x000fd80003800000 */
[----:B------:R-:W-:Y:S05]  /*ae90*/  @!P3 BRA `(.L_x_104) ;  /* 0x0000000000bcb947 */ /* 0x000fea0003800000 */
[----:B------:R-:W1:Y:S01]  /*aea0*/  S2R R8, SR_CgaCtaId ;  /* 0x0000000000087919 */ /* 0x000e620000008800 */
[----:B------:R-:W-:-:S04]  /*aeb0*/  MOV R7, 0x400 ;  /* 0x0000040000077802 */ /* 0x000fc80000000f00 */
[----:B-1----:R-:W-:Y:S02]  /*aec0*/  LEA R9, R8, R7, 0x18 ;  /* 0x0000000708097211 */ /* 0x002fe400078ec0ff */
[----:B------:R-:W-:Y:S02]  /*aed0*/  SHF.L.U32 R7, R4, 0x1f, RZ ;  /* 0x0000001f04077819 */ /* 0x000fe400000006ff */
[----:B------:R-:W-:-:S04]  /*aee0*/  LEA R8, R0, R9, 0x3 ;  /* 0x0000000900087211 */ /* 0x000fc800078e18ff */
[----:B------:R-:W1:Y:S02]  /*aef0*/  SYNCS.PHASECHK.TRANS64.TRYWAIT P4, [R8+URZ+0x2e428], R7 ;  /* 0x02e42807080075a7 */ /* 0x000e64000808017f */
[----:B-1----:R-:W-:Y:S05]  /*af00*/  @!P4 BRA `(.L_x_105) ;  /* 0x0000001000d8c947 */ /* 0x002fea0003800000 */
.L_x_145:
[----:B------:R-:W-:Y:S01]  /*af10*/  UPRMT UR4, UR19, 0x9910, URZ ;  /* 0x0000991013047896 */ /* 0x000fe2000800003f */
[----:B-1----:R-:W-:-:S03]  /*af20*/  @P2 IMAD.MOV.U32 R7, RZ, RZ, 0x6000 ;  /* 0x00006000ff072424 */ /* 0x002fc600078e00ff */
[----:B------:R-:W-:Y:S01]  /*af30*/  UISETP.NE.AND UP0, UPT, UR4, 0x2, UPT ;  /* 0x000000020400788c */ /* 0x000fe2000bf05270 */
[----:B------:R1:W-:Y:S05]  /*af40*/  @P2 SYNCS.ARRIVE.TRANS64 RZ, [R8+URZ+0x2e400], R7 ;  /* 0x02e4000708ff29a7 */ /* 0x0003ea000800003f */
[----:B------:R-:W-:-:S13]  /*af50*/  PLOP3.LUT P4, PT, PT, PT, UP0, 0x80, 0x0 ;  /* 0x000000000000781c */ /* 0x000fda0003f8f008 */
[----:B-1----:R-:W-:Y:S05]  /*af60*/  @P4 BRA `(.L_x_106) ;  /* 0x0000000000044947 */ /* 0x002fea0003800000 */
[----:B------:R-:W-:Y:S01]  /*af70*/  BPT.TRAP 0x1 ;  /* 0x000000040000795c */ /* 0x000fe20000300000 */
.L_x_106:
[----:B------:R-:W-:Y:S05]  /*af80*/  @P0 BRA `(.L_x_107) ;  /* 0x0000000000040947 */ /* 0x000fea0003800000 */
[----:B------:R-:W-:Y:S01]  /*af90*/  BPT.TRAP 0x1 ;  /* 0x000000040000795c */ /* 0x000fe20000300000 */
.L_x_107:
[----:B------:R-:W-:Y:S01]  /*afa0*/  IMAD R9, R0, 0x6000, R9 ;  /* 0x0000600000097824 */ /* 0x000fe200078e0209 */
[----:B------:R-:W-:Y:S01]  /*afb0*/  R2UR UR9, R8 ;  /* 0x00000000080972ca */ /* 0x000fe200000e0000 */
[----:B------:R-:W-:Y:S01]  /*afc0*/  UIADD3 UR4, UP0, UR16, 0x1f0, URZ ;  /* 0x000001f010047890 */ /* 0x000fe2000ff1e03f */
[----:B------:R-:W-:Y:S01]  /*afd0*/  R2UR UR12, R3 ;  /* 0x00000000030c72ca */ /* 0x000fe200000e0000 */
[----:B------:R-:W-:Y:S01]  /*afe0*/  UMOV UR10, URZ ;  /* 0x0000003f000a7c82 */ /* 0x000fe20008000000 */
[----:B------:R-:W-:Y:S01]  /*aff0*/  R2UR UR8, R9 ;  /* 0x00000000090872ca */ /* 0x000fe200000e0000 */
[----:B------:R-:W-:Y:S01]  /*b000*/  UIADD3.X UR5, URZ, UR17, URZ, UP0, !UPT ;  /* 0x000000113f057290 */ /* 0x000fe200087fe43f */
[----:B------:R-:W-:Y:S01]  /*b010*/  R2UR UR13, R2 ;  /* 0x00000000020d72ca */ /* 0x000fe200000e0000 */
[----:B------:R-:W-:Y:S01]  /*b020*/  UMOV UR6, 0x0 ;  /* 0x0000000000067882 */ /* 0x000fe20000000000 */
[----:B------:R-:W-:Y:S01]  /*b030*/  UMOV UR7, 0x10000000 ;  /* 0x1000000000077882 */ /* 0x000fe20000000000 */
[----:B------:R-:W-:Y:S01]  /*b040*/  UMOV UR11, URZ ;  /* 0x0000003f000b7c82 */ /* 0x000fe20008000000 */
[----:B------:R-:W-:Y:S01]  /*b050*/  UMOV UR21, 0x40 ;  /* 0x0000004000157882 */ /* 0x000fe20000000000 */
[----:B------:R-:W-:-:S02]  /*b060*/  IADD3 R0, R0, 0x1, RZ ;  /* 0x0000000100007810 */ /* 0x000fc40007ffe0ff */
[----:B------:R-:W-:Y:S02]  /*b070*/  UIADD3 UR9, UR9, 0x2e400, URZ ;  /* 0x0002e40009097890 */ /* 0x000fe4000fffe03f */
[C---:B------:R-:W-:Y:S02]  /*b080*/  ISETP.NE.AND P4, PT, R0.reuse, 0x5, PT ;  /* 0x000000050000780c */ /* 0x040fe40003f85270 */
[----:B------:R-:W-:Y:S02]  /*b090*/  UIADD3 UR14, UR8, 0xc000, URZ ;  /* 0x0000c000080e7890 */ /* 0x000fe4000fffe03f */
[----:B------:R-:W-:Y:S01]  /*b0a0*/  UIADD3 UR15, UR8, 0xe000, URZ ;  /* 0x0000e000080f7890 */ /* 0x000fe2000fffe03f */
[----:B------:R-:W-:Y:S01]  /*b0b0*/  SEL R7, RZ, 0x1, P4 ;  /* 0x00000001ff077807 */ /* 0x000fe20002000000 */
[----:B------:R-:W-:Y:S01]  /*b0c0*/  UIADD3 UR18, UR8, 0x10000, URZ ;  /* 0x0001000008127890 */ /* 0x000fe2000fffe03f */
[----:B------:R-:W-:Y:S02]  /*b0d0*/  SEL R0, R0, RZ, P4 ;  /* 0x000000ff00007207 */ /* 0x000fe40002000000 */
[----:B------:R-:W-:Y:S01]  /*b0e0*/  UMOV UR8, UR14 ;  /* 0x0000000e00087c82 */ /* 0x000fe20008000000 */
[----:B------:R-:W-:Y:S01]  /*b0f0*/  UMOV UR14, 0x80 ;  /* 0x00000080000e7882 */ /* 0x000fe20000000000 */
[----:B------:R1:W-:Y:S01]  /*b100*/  UTMALDG.4D [UR8], [UR4], desc[UR6] ;  /* 0x00000608040075b4 */ /* 0x0003e20008019000 */
[----:B------:R-:W-:Y:S01]  /*b110*/  LOP3.LUT R4, R4, R7, RZ, 0x3c, !PT ;  /* 0x0000000704047212 */ /* 0x000fe200078e3cff */
[----:B-1----:R-:W-:Y:S01]  /*b120*/  UMOV UR8, UR15 ;  /* 0x0000000f00087c82 */ /* 0x002fe20008000000 */
[----:B------:R-:W-:-:S02]  /*b130*/  UMOV UR10, UR21 ;  /* 0x00000015000a7c82 */ /* 0x000fc40008000000 */
[----:B------:R1:W-:Y:S02]  /*b140*/  UTMALDG.4D [UR8], [UR4], desc[UR6] ;  /* 0x00000608040075b4 */ /* 0x0003e40008019000 */
[----:B-1----:R-:W-:Y:S01]  /*b150*/  UMOV UR8, UR18 ;  /* 0x0000001200087c82 */ /* 0x002fe20008000000 */
[----:B------:R-:W-:Y:S02]  /*b160*/  UMOV UR10, UR14 ;  /* 0x0000000e000a7c82 */ /* 0x000fe40008000000 */
[----:B------:R1:W-:Y:S02]  /*b170*/  UTMALDG.4D [UR8], [UR4], desc[UR6] ;  /* 0x00000608040075b4 */ /* 0x0003e40008019000 */
[----:B-1----:R-:W-:Y:S01]  /*b180*/  NOP ;  /* 0x0000000000007918 */ /* 0x002fe20000000000 */
.L_x_104:
[----:B------:R-:W-:Y:S05]  /*b190*/  BSYNC B1 ;  /* 0x0000000000017941 */ /* 0x000fea0003800000 */
.L_x_103:
        /* <DEDUP_REMOVED lines=10> */
.L_x_109:
[----:B------:R-:W-:Y:S05]  /*b240*/  BSYNC B1 ;  /* 0x0000000000017941 */ /* 0x000fea0003800000 */
.L_x_108:
[----:B------:R-:W-:Y:S01]  /*b250*/  BSSY B1, `(.L_x_111) ;  /* 0x0000033000017945 */ /* 0x000fe20003800000 */
[----:B------:R-:W-:-:S03]  /*b260*/  MOV R9, RZ ;  /* 0x000000ff00097202 */ /* 0x000fc60000000f00 */
[----:B------:R-:W-:Y:S05]  /*b270*/  @!P3 BRA `(.L_x_112) ;  /* 0x0000000000c0b947 */ /* 0x000fea0003800000 */
[----:B-1----:R-:W1:Y:S01]  /*b280*/  S2R R8, SR_CgaCtaId ;  /* 0x0000000000087919 */ /* 0x002e620000008800 */
[----:B------:R-:W-:-:S04]  /*b290*/  MOV R5, 0x400 ;  /* 0x0000040000057802 */ /* 0x000fc80000000f00 */
[----:B-1----:R-:W-:Y:S02]  /*b2a0*/  LEA R5, R8, R5, 0x18 ;  /* 0x0000000508057211 */ /* 0x002fe400078ec0ff */
[----:B------:R-:W-:Y:S02]  /*b2b0*/  SHF.L.U32 R8, R4, 0x1f, RZ ;  /* 0x0000001f04087819 */ /* 0x000fe400000006ff */
[----:B------:R-:W-:-:S04]  /*b2c0*/  LEA R7, R0, R5, 0x3 ;  /* 0x0000000500077211 */ /* 0x000fc800078e18ff */
[----:B------:R-:W1:Y:S02]  /*b2d0*/  SYNCS.PHASECHK.TRANS64.TRYWAIT P3, [R7+URZ+0x2e428], R8 ;  /* 0x02e42808070075a7 */ /* 0x000e64000806017f */
[----:B-1----:R-:W-:Y:S05]  /*b2e0*/  @!P3 BRA `(.L_x_113) ;  /* 0x000000100008b947 */ /* 0x002fea0003800000 */
.L_x_146:
[----:B------:R-:W-:Y:S01]  /*b2f0*/  UPRMT UR4, UR19, 0x9910, URZ ;  /* 0x0000991013047896 */ /* 0x000fe2000800003f */
[----:B-1----:R-:W-:-:S03]  /*b300*/  @P2 IMAD.MOV.U32 R8, RZ, RZ, 0x6000 ;  /* 0x00006000ff082424 */ /* 0x002fc600078e00ff */
[----:B------:R-:W-:Y:S01]  /*b310*/  UISETP.NE.AND UP0, UPT, UR4, 0x2, UPT ;  /* 0x000000020400788c */ /* 0x000fe2000bf05270 */
[----:B------:R1:W-:Y:S05]  /*b320*/  @P2 SYNCS.ARRIVE.TRANS64 RZ, [R7+URZ+0x2e400], R8 ;  /* 0x02e4000807ff29a7 */ /* 0x0003ea000800003f */
[----:B------:R-:W-:-:S13]  /*b330*/  PLOP3.LUT P3, PT, PT, PT, UP0, 0x80, 0x0 ;  /* 0x000000000000781c */ /* 0x000fda0003f6f008 */
[----:B-1----:R-:W-:Y:S05]  /*b340*/  @P3 BRA `(.L_x_114) ;  /* 0x0000000000043947 */ /* 0x002fea0003800000 */
[----:B------:R-:W-:Y:S01]  /*b350*/  BPT.TRAP 0x1 ;  /* 0x000000040000795c */ /* 0x000fe20000300000 */
.L_x_114:
[----:B------:R-:W-:Y:S05]  /*b360*/  @P0 BRA `(.L_x_115) ;  /* 0x0000000000040947 */ /* 0x000fea0003800000 */
[----:B------:R-:W-:Y:S01]  /*b370*/  BPT.TRAP 0x1 ;  /* 0x000000040000795c */ /* 0x000fe20000300000 */
.L_x_115:
        /* <DEDUP_REMOVED lines=13> */
[----:B------:R-:W-:Y:S01]  /*b450*/  UIADD3 UR9, UR9, 0x2e400, URZ ;  /* 0x0002e40009097890 */ /* 0x000fe2000fffe03f */
[----:B------:R-:W-:Y:S02]  /*b460*/  MOV R9, 0x1 ;  /* 0x0000000100097802 */ /* 0x000fe40000000f00 */
[C---:B------:R-:W-:Y:S01]  /*b470*/  ISETP.NE.AND P3, PT, R0.reuse, 0x5, PT ;  /* 0x000000050000780c */ /* 0x040fe20003f65270 */
        /* <DEDUP_REMOVED lines=15> */
[----:B--2---:R-:W-:Y:S01]  /*b570*/  NOP ;  /* 0x0000000000007918 */ /* 0x004fe20000000000 */
.L_x_112:
[----:B------:R-:W-:Y:S05]  /*b580*/  BSYNC B1 ;  /* 0x0000000000017941 */ /* 0x000fea0003800000 */
.L_x_111:
[----:B------:R-:W-:Y:S01]  /*b590*/  ISETP.GE.AND P3, PT, R6, 0x2, PT ;  /* 0x000000020600780c */ /* 0x000fe20003f66270 */
[----:B------:R-:W-:-:S12]  /*b5a0*/  BSSY B1, `(.L_x_116) ;  /* 0x000006e000017945 */ /* 0x000fd80003800000 */
[----:B------:R-:W-:Y:S05]  /*b5b0*/  @!P3 BRA `(.L_x_117) ;  /* 0x0000000400b0b947 */ /* 0x000fea0003800000 */
[----:B------:R-:W-:-:S07]  /*b5c0*/  SHF.L.U32 R6, R6, 0x1, RZ ;  /* 0x0000000106067819 */ /* 0x000fce00000006ff */
.L_x_128:
[----:B------:R-:W-:Y:S04]  /*b5d0*/  BSSY B2, `(.L_x_118) ;  /* 0x0000032000027945 */ /* 0x000fe80003800000 */
[----:B------:R-:W-:Y:S05]  /*b5e0*/  @!P6 BRA `(.L_x_119) ;  /* 0x0000000000c0e947 */ /* 0x000fea0003800000 */
[----:B-1----:R-:W1:Y:S01]  /*b5f0*/  S2R R8, SR_CgaCtaId ;  /* 0x0000000000087919 */ /* 0x002e620000008800 */
[----:B------:R-:W-:-:S04]  /*b600*/  MOV R5, 0x400 ;  /* 0x0000040000057802 */ /* 0x000fc80000000f00 */
[----:B-1----:R-:W-:Y:S02]  /*b610*/  LEA R5, R8, R5, 0x18 ;  /* 0x0000000508057211 */ /* 0x002fe400078ec0ff */
[----:B------:R-:W-:-:S03]  /*b620*/  SHF.L.U32 R8, R4, 0x1f, RZ ;  /* 0x0000001f04087819 */ /* 0x000fc600000006ff */
[----:B------:R-:W-:-:S04]  /*b630*/  IMAD R7, R0, 0x8, R5 ;  /* 0x0000000800077824 */ /* 0x000fc800078e0205 */
[----:B------:R-:W1:Y:S02]  /*b640*/  SYNCS.PHASECHK.TRANS64.TRYWAIT P3, [R7+URZ+0x2e428], R8 ;  /* 0x02e42808070075a7 */ /* 0x000e64000806017f */
[----:B-1----:R-:W-:Y:S05]  /*b650*/  @!P3 BRA `(.L_x_120) ;  /* 0x0000000c0040b947 */ /* 0x002fea0003800000 */
.L_x_147:
[----:B------:R-:W-:Y:S01]  /*b660*/  UPRMT UR4, UR19, 0x9910, URZ ;  /* 0x0000991013047896 */ /* 0x000fe2000800003f */
[----:B-1----:R-:W-:-:S03]  /*b670*/  @P2 MOV R8, 0x6000 ;  /* 0x0000600000082802 */ /* 0x002fc60000000f00 */
[----:B------:R-:W-:Y:S01]  /*b680*/  UISETP.NE.AND UP0, UPT, UR4, 0x2, UPT ;  /* 0x000000020400788c */ /* 0x000fe2000bf05270 */
[----:B------:R1:W-:Y:S05]  /*b690*/  @P2 SYNCS.ARRIVE.TRANS64 RZ, [R7+URZ+0x2e400], R8 ;  /* 0x02e4000807ff29a7 */ /* 0x0003ea000800003f */
[----:B------:R-:W-:-:S13]  /*b6a0*/  PLOP3.LUT P3, PT, PT, PT, UP0, 0x80, 0x0 ;  /* 0x000000000000781c */ /* 0x000fda0003f6f008 */
[----:B-1----:R-:W-:Y:S05]  /*b6b0*/  @P3 BRA `(.L_x_121) ;  /* 0x0000000000043947 */ /* 0x002fea0003800000 */
[----:B------:R-:W-:Y:S01]  /*b6c0*/  BPT.TRAP 0x1 ;  /* 0x000000040000795c */ /* 0x000fe20000300000 */
.L_x_121:
[----:B------:R-:W-:Y:S05]  /*b6d0*/  @P0 BRA `(.L_x_122) ;  /* 0x0000000000040947 */ /* 0x000fea0003800000 */
[----:B------:R-:W-:Y:S01]  /*b6e0*/  BPT.TRAP 0x1 ;  /* 0x000000040000795c */ /* 0x000fe20000300000 */
.L_x_122:
        /* <DEDUP_REMOVED lines=9> */
[----:B------:R-:W-:Y:S01]  /*b780*/  R2UR UR13, R2 ;  /* 0x00000000020d72ca */ /* 0x000fe200000e0000 */
[----:B------:R-:W-:Y:S01]  /*b790*/  UMOV UR7, 0x10000000 ;  /* 0x1000000000077882 */ /* 0x000fe20000000000 */
[----:B------:R-:W-:Y:S01]  /*b7a0*/  UMOV UR18, 0x40 ;  /* 0x0000004000127882 */ /* 0x000fe20000000000 */
[----:B------:R-:W-:-:S02]  /*b7b0*/  IADD3 R0, R0, 0x1, RZ ;  /* 0x0000000100007810 */ /* 0x000fc40007ffe0ff */
[----:B------:R-:W-:Y:S02]  /*b7c0*/  UIADD3 UR9, UR9, 0x2e400, URZ ;  /* 0x0002e40009097890 */ /* 0x000fe4000fffe03f */
[----:B------:R-:W-:Y:S01]  /*b7d0*/  USHF.L.U32 UR11, UR11, 0x6, URZ ;  /* 0x000000060b0b7899 */ /* 0x000fe2000800063f */
        /* <DEDUP_REMOVED lines=17> */
.L_x_119:
[----:B------:R-:W-:Y:S05]  /*b8f0*/  BSYNC B2 ;  /* 0x0000000000027941 */ /* 0x000fea0003800000 */
.L_x_118:
[----:B------:R-:W-:Y:S01]  /*b900*/  ISETP.LT.OR P3, PT, R6, 0x4, !P6 ;  /* 0x000000040600780c */ /* 0x000fe20007761670 */
[----:B------:R-:W-:-:S12]  /*b910*/  BSSY B2, `(.L_x_123) ;  /* 0x0000033000027945 */ /* 0x000fd80003800000 */
[----:B------:R-:W-:Y:S05]  /*b920*/  @P3 BRA `(.L_x_124) ;  /* 0x0000000000c43947 */ /* 0x000fea0003800000 */
[----:B-1----:R-:W1:Y:S01]  /*b930*/  S2R R8, SR_CgaCtaId ;  /* 0x0000000000087919 */ /* 0x002e620000008800 */
[----:B------:R-:W-:-:S04]  /*b940*/  MOV R5, 0x400 ;  /* 0x0000040000057802 */ /* 0x000fc80000000f00 */
[----:B-1----:R-:W-:Y:S02]  /*b950*/  LEA R5, R8, R5, 0x18 ;  /* 0x0000000508057211 */ /* 0x002fe400078ec0ff */
[----:B------:R-:W-:Y:S02]  /*b960*/  SHF.L.U32 R8, R4, 0x1f, RZ ;  /* 0x0000001f04087819 */ /* 0x000fe400000006ff */
[----:B------:R-:W-:-:S04]  /*b970*/  LEA R7, R0, R5, 0x3 ;  /* 0x0000000500077211 */ /* 0x000fc800078e18ff */
[----:B------:R-:W1:Y:S02]  /*b980*/  SYNCS.PHASECHK.TRANS64.TRYWAIT P3, [R7+URZ+0x2e428], R8 ;  /* 0x02e42808070075a7 */ /* 0x000e64000806017f */
[----:B-1----:R-:W-:Y:S05]  /*b990*/  @!P3 BRA `(.L_x_125) ;  /* 0x000000080084b947 */ /* 0x002fea0003800000 */
.L_x_148:
[----:B------:R-:W-:Y:S01]  /*b9a0*/  UPRMT UR4, UR19, 0x9910, URZ ;  /* 0x0000991013047896 */ /* 0x000fe2000800003f */
[----:B-1----:R-:W-:-:S03]  /*b9b0*/  @P1 IMAD.MOV.U32 R8, RZ, RZ, 0x6000 ;  /* 0x00006000ff081424 */ /* 0x002fc600078e00ff */
[----:B------:R-:W-:Y:S01]  /*b9c0*/  UISETP.NE.AND UP0, UPT, UR4, 0x2, UPT ;  /* 0x000000020400788c */ /* 0x000fe2000bf05270 */
[----:B------:R1:W-:Y:S05]  /*b9d0*/  @P1 SYNCS.ARRIVE.TRANS64 RZ, [R7+URZ+0x2e400], R8 ;  /* 0x02e4000807ff19a7 */ /* 0x0003ea000800003f */
[----:B------:R-:W-:-:S13]  /*b9e0*/  PLOP3.LUT P3, PT, PT, PT, UP0, 0x80, 0x0 ;  /* 0x000000000000781c */ /* 0x000fda0003f6f008 */
[----:B-1----:R-:W-:Y:S05]  /*b9f0*/  @P3 BRA `(.L_x_126) ;  /* 0x0000000000043947 */ /* 0x002fea0003800000 */
[----:B------:R-:W-:Y:S01]  /*ba00*/  BPT.TRAP 0x1 ;  /* 0x000000040000795c */ /* 0x000fe20000300000 */
.L_x_126:
[----:B------:R-:W-:Y:S05]  /*ba10*/  @P0 BRA `(.L_x_127) ;  /* 0x0000000000040947 */ /* 0x000fea0003800000 */
[----:B------:R-:W-:Y:S01]  /*ba20*/  BPT.TRAP 0x1 ;  /* 0x000000040000795c */ /* 0x000fe20000300000 */
.L_x_127:
        /* <DEDUP_REMOVED lines=13> */
[----:B------:R-:W-:Y:S01]  /*bb00*/  UIADD3 UR9, UR9, 0x2e400, URZ ;  /* 0x0002e40009097890 */ /* 0x000fe2000fffe03f */
[----:B------:R-:W-:Y:S01]  /*bb10*/  IADD3 R9, R9, 0x1, RZ ;  /* 0x0000000109097810 */ /* 0x000fe20007ffe0ff */
        /* <DEDUP_REMOVED lines=18> */
.L_x_124:
[----:B------:R-:W-:Y:S05]  /*bc40*/  BSYNC B2 ;  /* 0x0000000000027941 */ /* 0x000fea0003800000 */
.L_x_123:
[C---:B------:R-:W-:Y:S02]  /*bc50*/  ISETP.GT.AND P3, PT, R6.reuse, 0x4, PT ;  /* 0x000000040600780c */ /* 0x040fe40003f64270 */
[----:B------:R-:W-:-:S11]  /*bc60*/  IADD3 R6, R6, -0x2, RZ ;  /* 0xfffffffe06067810 */ /* 0x000fd60007ffe0ff */
[----:B------:R-:W-:Y:S05]  /*bc70*/  @P3 BRA `(.L_x_128) ;  /* 0xfffffff800543947 */ /* 0x000fea000383ffff */
.L_x_117:
[----:B------:R-:W-:Y:S05]  /*bc80*/  BSYNC B1 ;  /* 0x0000000000017941 */ /* 0x000fea0003800000 */
.L_x_116:
[----:B------:R-:W-:Y:S01]  /*bc90*/  VIADD R17, R17, UR20 ;  /* 0x0000001411117c36 */ /* 0x000fe20008000000 */
[----:B------:R-:W-:Y:S01]  /*bca0*/  ULDC UR4, c[0x0][0xa00] ;  /* 0x0002800000047ab9 */ /* 0x000fe20000000800 */
[----:B-1----:R-:W-:-:S03]  /*bcb0*/  PRMT R5, RZ, 0x7610, R5 ;  /* 0x00007610ff057816 */ /* 0x002fc60000000005 */
[----:B------:R-:W-:-:S13]  /*bcc0*/  ISETP.GE.AND P3, PT, R17, UR4, PT ;  /* 0x0000000411007c0c */ /* 0x000fda000bf66270 */
[----:B------:R-:W-:Y:S05]  /*bcd0*/  @!P3 BRA `(.L_x_129) ;  /* 0xffffffec00ccb947 */ /* 0x000fea000383ffff */
[----:B------:R-:W-:Y:S05]  /*bce0*/  BSYNC B0 ;  /* 0x0000000000007941 */ /* 0x000fea0003800000 */
.L_x_101:
[----:B------:R-:W-:Y:S05]  /*bcf0*/  EXIT ;  /* 0x000000000000794d */ /* 0x000fea0003800000 */
.L_x_17:
[----:B-1----:R-:W-:-:S04]  /*bd00*/  MOV R3, UR4 ;  /* 0x0000000400037c02 */ /* 0x002fc80008000f00 */
[----:B------:R1:W2:Y:S03]  /*bd10*/  SYNCS.PHASECHK.TRANS64.TRYWAIT P1, [R3+URZ+0x2e450], R0 ;  /* 0x02e45000030075a7 */ /* 0x0002a6000802017f */
[----:B--2---:R-:W-:Y:S05]  /*bd20*/  @!P1 NANOSLEEP.SYNCS 0x989680 ;  /* 0x009896800000995d */ /* 0x004fea0003900000 */
[----:B------:R-:W2:Y:S02]  /*bd30*/  @!P1 SYNCS.PHASECHK.TRANS64 P1, [R3+URZ+0x2e450], R0 ;  /* 0x02e45000030095a7 */ /* 0x000ea4000802007f */
[----:B--2---:R-:W-:Y:S05]  /*bd40*/  @!P1 BRA `(.L_x_17) ;  /* 0xfffffffc00ec9947 */ /* 0x004fea000383ffff */
[----:B------:R-:W-:Y:S05]  /*bd50*/  BRA `(.L_x_130) ;  /* 0xffffff5400f07947 */ /* 0x000fea000383ffff */
.L_x_19:
[----:B-1----:R-:W-:-:S04]  /*bd60*/  MOV R5, UR5 ;  /* 0x0000000500057c02 */ /* 0x002fc80008000f00 */
[----:B------:R1:W2:Y:S03]  /*bd70*/  SYNCS.PHASECHK.TRANS64.TRYWAIT P1, [R5+URZ+0x2e400], R0 ;  /* 0x02e40000050075a7 */ /* 0x0002a6000802017f */
[----:B--2---:R-:W-:Y:S05]  /*bd80*/  @!P1 NANOSLEEP.SYNCS 0x989680 ;  /* 0x009896800000995d */ /* 0x004fea0003900000 */
[----:B------:R-:W2:Y:S02]  /*bd90*/  @!P1 SYNCS.PHASECHK.TRANS64 P1, [R5+URZ+0x2e400], R0 ;  /* 0x02e40000050095a7 */ /* 0x000ea4000802007f */
[----:B--2---:R-:W-:Y:S05]  /*bda0*/  @!P1 BRA `(.L_x_19) ;  /* 0xfffffffc00ec9947 */ /* 0x004fea000383ffff */
[----:B------:R-:W-:Y:S05]  /*bdb0*/  BRA `(.L_x_131) ;  /* 0xffffff58000c7947 */ /* 0x000fea000383ffff */
.L_x_20:
[----:B------:R-:W-:-:S13]  /*bdc0*/  R2UR UR6, R12 ;  /* 0x000000000c0672ca */ /* 0x000fda00000e0000 */
[----:B-1----:R-:W-:-:S04]  /*bdd0*/  MOV R0, UR6 ;  /* 0x0000000600007c02 */ /* 0x002fc80008000f00 */
[----:B------:R1:W2:Y:S03]  /*bde0*/  SYNCS.PHASECHK.TRANS64.TRYWAIT P1, [R0+URZ+-0x8], R3 ;  /* 0xfffff803000075a7 */ /* 0x0002a6000802017f */
[----:B--2---:R-:W-:Y:S05]  /*bdf0*/  @!P1 NANOSLEEP.SYNCS 0x989680 ;  /* 0x009896800000995d */ /* 0x004fea0003900000 */
[----:B------:R-:W2:Y:S02]  /*be00*/  @!P1 SYNCS.PHASECHK.TRANS64 P1, [R0+URZ+-0x8], R3 ;  /* 0xfffff803000095a7 */ /* 0x000ea4000802007f */
[----:B--2---:R-:W-:Y:S05]  /*be10*/  @!P1 BRA `(.L_x_20) ;  /* 0xfffffffc00e89947 */ /* 0x004fea000383ffff */
[----:B------:R-:W-:Y:S05]  /*be20*/  BRA `(.L_x_132) ;  /* 0xffffff5400fc7947 */ /* 0x000fea000383ffff */
.L_x_22:
[----:B-1----:R-:W-:-:S04]  /*be30*/  IMAD.U32 R11, RZ, RZ, UR6 ;  /* 0x00000006ff0b7e24 */ /* 0x002fc8000f8e00ff */
[----:B------:R1:W2:Y:S03]  /*be40*/  SYNCS.PHASECHK.TRANS64.TRYWAIT P1, [R11+URZ+0x2e400], R6 ;  /* 0x02e400060b0075a7 */ /* 0x0002a6000802017f */
[----:B--2---:R-:W-:Y:S05]  /*be50*/  @!P1 NANOSLEEP.SYNCS 0x989680 ;  /* 0x009896800000995d */ /* 0x004fea0003900000 */
[----:B------:R-:W2:Y:S02]  /*be60*/  @!P1 SYNCS.PHASECHK.TRANS64 P1, [R11+URZ+0x2e400], R6 ;  /* 0x02e400060b0095a7 */ /* 0x000ea4000802007f */
[----:B--2---:R-:W-:Y:S05]  /*be70*/  @!P1 BRA `(.L_x_22) ;  /* 0xfffffffc00ec9947 */ /* 0x004fea000383ffff */
[----:B------:R-:W-:Y:S05]  /*be80*/  BRA `(.L_x_133) ;  /* 0xffffff7000907947 */ /* 0x000fea000383ffff */
.L_x_27:
[----:B-1----:R-:W-:-:S04]  /*be90*/  MOV R8, UR6 ;  /* 0x0000000600087c02 */ /* 0x002fc80008000f00 */
[----:B------:R1:W2:Y:S03]  /*bea0*/  SYNCS.PHASECHK.TRANS64.TRYWAIT P2, [R8+URZ+0x2e400], R7 ;  /* 0x02e40007080075a7 */ /* 0x0002a6000804017f */
[----:B--2---:R-:W-:Y:S05]  /*beb0*/  @!P2 NANOSLEEP.SYNCS 0x989680 ;  /* 0x009896800000a95d */ /* 0x004fea0003900000 */
[----:B------:R-:W2:Y:S02]  /*bec0*/  @!P2 SYNCS.PHASECHK.TRANS64 P2, [R8+URZ+0x2e400], R7 ;  /* 0x02e400070800a5a7 */ /* 0x000ea4000804007f */
[----:B--2---:R-:W-:Y:S05]  /*bed0*/  @!P2 BRA `(.L_x_27) ;  /* 0xfffffffc00eca947 */ /* 0x004fea000383ffff */
[----:B------:R-:W-:Y:S05]  /*bee0*/  BRA `(.L_x_134) ;  /* 0xffffff7400487947 */ /* 0x000fea000383ffff */
.L_x_31:
[----:B-1----:R-:W-:-:S04]  /*bef0*/  MOV R14, UR10 ;  /* 0x0000000a000e7c02 */ /* 0x002fc80008000f00 */
[----:B------:R1:W2:Y:S03]  /*bf00*/  SYNCS.PHASECHK.TRANS64.TRYWAIT P2, [R14+URZ+0x2e400], R9 ;  /* 0x02e400090e0075a7 */ /* 0x0002a6000804017f */
[----:B--2---:R-:W-:Y:S05]  /*bf10*/  @!P2 NANOSLEEP.SYNCS 0x989680 ;  /* 0x009896800000a95d */ /* 0x004fea0003900000 */
[----:B------:R-:W2:Y:S02]  /*bf20*/  @!P2 SYNCS.PHASECHK.TRANS64 P2, [R14+URZ+0x2e400], R9 ;  /* 0x02e400090e00a5a7 */ /* 0x000ea4000804007f */
[----:B--2---:R-:W-:Y:S05]  /*bf30*/  @!P2 BRA `(.L_x_31) ;  /* 0xfffffffc00eca947 */ /* 0x004fea000383ffff */
[----:B------:R-:W-:Y:S05]  /*bf40*/  BRA `(.L_x_30) ;  /* 0xffffff90001c7947 */ /* 0x000fea000383ffff */
.L_x_39:
[----:B-1----:R-:W-:-:S04]  /*bf50*/  MOV R8, UR6 ;  /* 0x0000000600087c02 */ /* 0x002fc80008000f00 */
[----:B------:R1:W2:Y:S03]  /*bf60*/  SYNCS.PHASECHK.TRANS64.TRYWAIT P2, [R8+URZ+0x2e400], R7 ;  /* 0x02e40007080075a7 */ /* 0x0002a6000804017f */
[----:B--2---:R-:W-:Y:S05]  /*bf70*/  @!P2 NANOSLEEP.SYNCS 0x989680 ;  /* 0x009896800000a95d */ /* 0x004fea0003900000 */
[----:B------:R-:W2:Y:S02]  /*bf80*/  @!P2 SYNCS.PHASECHK.TRANS64 P2, [R8+URZ+0x2e400], R7 ;  /* 0x02e400070800a5a7 */ /* 0x000ea4000804007f */
[----:B--2---:R-:W-:Y:S05]  /*bf90*/  @!P2 BRA `(.L_x_39) ;  /* 0xfffffffc00eca947 */ /* 0x004fea000383ffff */
[----:B------:R-:W-:Y:S05]  /*bfa0*/  BRA `(.L_x_135) ;  /* 0xffffff9400107947 */ /* 0x000fea000383ffff */
.L_x_43:
[----:B-1----:R-:W-:-:S04]  /*bfb0*/  IMAD.U32 R14, RZ, RZ, UR10 ;  /* 0x0000000aff0e7e24 */ /* 0x002fc8000f8e00ff */
[----:B------:R1:W2:Y:S03]  /*bfc0*/  SYNCS.PHASECHK.TRANS64.TRYWAIT P2, [R14+URZ+0x2e400], R9 ;  /* 0x02e400090e0075a7 */ /* 0x0002a6000804017f */
[----:B--2---:R-:W-:Y:S05]  /*bfd0*/  @!P2 NANOSLEEP.SYNCS 0x989680 ;  /* 0x009896800000a95d */ /* 0x004fea0003900000 */
[----:B------:R-:W2:Y:S02]  /*bfe0*/  @!P2 SYNCS.PHASECHK.TRANS64 P2, [R14+URZ+0x2e400], R9 ;  /* 0x02e400090e00a5a7 */ /* 0x000ea4000804007f */
[----:B--2---:R-:W-:Y:S05]  /*bff0*/  @!P2 BRA `(.L_x_43) ;  /* 0xfffffffc00eca947 */ /* 0x004fea000383ffff */
[----:B------:R-:W-:Y:S05]  /*c000*/  BRA `(.L_x_42) ;  /* 0xffffffb400287947 */ /* 0x000fea000383ffff */
.L_x_63:
[----:B------:R-:W-:-:S13]  /*c010*/  R2UR UR4, R12 ;  /* 0x000000000c0472ca */ /* 0x000fda00000e0000 */
[----:B-1----:R-:W-:-:S04]  /*c020*/  MOV R3, UR4 ;  /* 0x0000000400037c02 */ /* 0x002fc80008000f00 */
[----:B------:R1:W2:Y:S03]  /*c030*/  SYNCS.PHASECHK.TRANS64.TRYWAIT P1, [R3+URZ+0x8], R0 ;  /* 0x00000800030075a7 */ /* 0x0002a6000802017f */
[----:B--2---:R-:W-:Y:S05]  /*c040*/  @!P1 NANOSLEEP.SYNCS 0x989680 ;  /* 0x009896800000995d */ /* 0x004fea0003900000 */
[----:B------:R-:W2:Y:S02]  /*c050*/  @!P1 SYNCS.PHASECHK.TRANS64 P1, [R3+URZ+0x8], R0 ;  /* 0x00000800030095a7 */ /* 0x000ea4000802007f */
[----:B--2---:R-:W-:Y:S05]  /*c060*/  @!P1 BRA `(.L_x_63) ;  /* 0xfffffffc00e89947 */ /* 0x004fea000383ffff */
[----:B------:R-:W-:Y:S05]  /*c070*/  BRA `(.L_x_136) ;  /* 0xffffffc0005c7947 */ /* 0x000fea000383ffff */
.L_x_86:
[----:B------:R-:W-:Y:S01]  /*c080*/  BSSY B1, `(.L_x_137) ;  /* 0x0000006000017945 */ /* 0x000fe20003800000 */
[----:B------:R-:W-:-:S07]  /*c090*/  MOV R15, 0xffffffff ;  /* 0xffffffff000f7802 */ /* 0x000fce0000000f00 */
[----:B------:R-:W-:Y:S05]  /*c0a0*/  WARPSYNC.COLLECTIVE R15, `(.L_x_138) ;  /* 0x000000000f0c7348 */ /* 0x000fea0003c00000 */
[----:B------:R-:W-:Y:S02]  /*c0b0*/  ELECT P6, UR62, PT ;  /* 0x00000000003e782f */ /* 0x000fe400038c0000 */
[----:B------:R-:W-:Y:S01]  /*c0c0*/  MOV R14, UR62 ;  /* 0x0000003e000e7c02 */ /* 0x000fe20008000f00 */
[----:B------:R-:W-:Y:S10]  /*c0d0*/  ENDCOLLECTIVE ;  /* 0x000000000000791b */ /* 0x000ff40003800000 */
.L_x_138:
[----:B------:R-:W-:Y:S05]  /*c0e0*/  BSYNC B1 ;  /* 0x0000000000017941 */ /* 0x000fea0003800000 */
.L_x_137:
[----:B------:R-:W-:Y:S05]  /*c0f0*/  BRA `(.L_x_139) ;  /* 0xffffffe000a87947 */ /* 0x000fea000383ffff */
.L_x_89:
[----:B-1----:R1:W2:Y:S02]  /*c100*/  SYNCS.PHASECHK.TRANS64.TRYWAIT P2, [R7+URZ+0x2e460], R6 ;  /* 0x02e46006070075a7 */ /* 0x0022a4000804017f */
[----:B--2---:R-:W-:Y:S05]  /*c110*/  @!P2 NANOSLEEP.SYNCS 0x989680 ;  /* 0x009896800000a95d */ /* 0x004fea0003900000 */
[----:B------:R-:W2:Y:S02]  /*c120*/  @!P2 SYNCS.PHASECHK.TRANS64 P2, [R7+URZ+0x2e460], R6 ;  /* 0x02e460060700a5a7 */ /* 0x000ea4000804007f */
[----:B--2---:R-:W-:Y:S05]  /*c130*/  @!P2 BRA `(.L_x_89) ;  /* 0xfffffffc00f0a947 */ /* 0x004fea000383ffff */
[----:B------:R-:W-:Y:S05]  /*c140*/  BRA `(.L_x_140) ;  /* 0xffffffe000c87947 */ /* 0x000fea000383ffff */
.L_x_94:
[----:B-1----:R1:W2:Y:S02]  /*c150*/  SYNCS.PHASECHK.TRANS64.TRYWAIT P2, [R7+URZ+0x2e4b0], R4 ;  /* 0x02e4b004070075a7 */ /* 0x0022a4000804017f */
[----:B--2---:R-:W-:Y:S05]  /*c160*/  @!P2 NANOSLEEP.SYNCS 0x989680 ;  /* 0x009896800000a95d */ /* 0x004fea0003900000 */
[----:B------:R-:W2:Y:S02]  /*c170*/  @!P2 SYNCS.PHASECHK.TRANS64 P2, [R7+URZ+0x2e4b0], R4 ;  /* 0x02e4b0040700a5a7 */ /* 0x000ea4000804007f */
[----:B--2---:R-:W-:Y:S05]  /*c180*/  @!P2 BRA `(.L_x_94) ;  /* 0xfffffffc00f0a947 */ /* 0x004fea000383ffff */
[----:B------:R-:W-:Y:S05]  /*c190*/  BRA `(.L_x_93) ;  /* 0xffffffe400807947 */ /* 0x000fea000383ffff */
.L_x_97:
[----:B-1----:R1:W2:Y:S02]  /*c1a0*/  SYNCS.PHASECHK.TRANS64.TRYWAIT P2, [R4+URZ+0x2e460], R9 ;  /* 0x02e46009040075a7 */ /* 0x0022a4000804017f */
[----:B--2---:R-:W-:Y:S05]  /*c1b0*/  @!P2 NANOSLEEP.SYNCS 0x989680 ;  /* 0x009896800000a95d */ /* 0x004fea0003900000 */
[----:B------:R-:W2:Y:S02]  /*c1c0*/  @!P2 SYNCS.PHASECHK.TRANS64 P2, [R4+URZ+0x2e460], R9 ;  /* 0x02e460090400a5a7 */ /* 0x000ea4000804007f */
[----:B--2---:R-:W-:Y:S05]  /*c1d0*/  @!P2 BRA `(.L_x_97) ;  /* 0xfffffffc00f0a947 */ /* 0x004fea000383ffff */
[----:B------:R-:W-:Y:S05]  /*c1e0*/  BRA `(.L_x_141) ;  /* 0xffffffe400947947 */ /* 0x000fea000383ffff */
.L_x_102:
[----:B------:R-:W-:Y:S01]  /*c1f0*/  BSSY B1, `(.L_x_142) ;  /* 0x0000006000017945 */ /* 0x000fe20003800000 */
[----:B------:R-:W-:-:S07]  /*c200*/  MOV R15, 0xffffffff ;  /* 0xffffffff000f7802 */ /* 0x000fce0000000f00 */
[----:B------:R-:W-:Y:S05]  /*c210*/  WARPSYNC.COLLECTIVE R15, `(.L_x_143) ;  /* 0x000000000f0c7348 */ /* 0x000fea0003c00000 */
[----:B------:R-:W-:Y:S02]  /*c220*/  ELECT P6, UR62, PT ;  /* 0x00000000003e782f */ /* 0x000fe400038c0000 */
[----:B------:R-:W-:Y:S01]  /*c230*/  MOV R14, UR62 ;  /* 0x0000003e000e7c02 */ /* 0x000fe20008000f00 */
[----:B------:R-:W-:Y:S10]  /*c240*/  ENDCOLLECTIVE ;  /* 0x000000000000791b */ /* 0x000ff40003800000 */
.L_x_143:
[----:B------:R-:W-:Y:S05]  /*c250*/  BSYNC B1 ;  /* 0x0000000000017941 */ /* 0x000fea0003800000 */
.L_x_142:
[----:B------:R-:W-:Y:S05]  /*c260*/  BRA `(.L_x_144) ;  /* 0xffffffec00007947 */ /* 0x000fea000383ffff */
.L_x_105:
[----:B-1----:R1:W2:Y:S02]  /*c270*/  SYNCS.PHASECHK.TRANS64.TRYWAIT P4, [R8+URZ+0x2e428], R7 ;  /* 0x02e42807080075a7 */ /* 0x0022a4000808017f */
[----:B--2---:R-:W-:Y:S05]  /*c280*/  @!P4 NANOSLEEP.SYNCS 0x989680 ;  /* 0x009896800000c95d */ /* 0x004fea0003900000 */
[----:B------:R-:W2:Y:S02]  /*c290*/  @!P4 SYNCS.PHASECHK.TRANS64 P4, [R8+URZ+0x2e428], R7 ;  /* 0x02e428070800c5a7 */ /* 0x000ea4000808007f */
[----:B--2---:R-:W-:Y:S05]  /*c2a0*/  @!P4 BRA `(.L_x_105) ;  /* 0xfffffffc00f0c947 */ /* 0x004fea000383ffff */
[----:B------:R-:W-:Y:S05]  /*c2b0*/  BRA `(.L_x_145) ;  /* 0xffffffec00147947 */ /* 0x000fea000383ffff */
.L_x_110:
[----:B-1----:R1:W2:Y:S02]  /*c2c0*/  SYNCS.PHASECHK.TRANS64.TRYWAIT P4, [R5+URZ+0x2e4b0], R8 ;  /* 0x02e4b008050075a7 */ /* 0x0022a4000808017f */
[----:B--2---:R-:W-:Y:S05]  /*c2d0*/  @!P4 NANOSLEEP.SYNCS 0x989680 ;  /* 0x009896800000c95d */ /* 0x004fea0003900000 */
[----:B------:R-:W2:Y:S02]  /*c2e0*/  @!P4 SYNCS.PHASECHK.TRANS64 P4, [R5+URZ+0x2e4b0], R8 ;  /* 0x02e4b0080500c5a7 */ /* 0x000ea4000808007f */
[----:B--2---:R-:W-:Y:S05]  /*c2f0*/  @!P4 BRA `(.L_x_110) ;  /* 0xfffffffc00f0c947 */ /* 0x004fea000383ffff */
[----:B------:R-:W-:Y:S05]  /*c300*/  BRA `(.L_x_109) ;  /* 0xffffffec00cc7947 */ /* 0x000fea000383ffff */
.L_x_113:
[----:B-1----:R1:W2:Y:S02]  /*c310*/  SYNCS.PHASECHK.TRANS64.TRYWAIT P3, [R7+URZ+0x2e428], R8 ;  /* 0x02e42808070075a7 */ /* 0x0022a4000806017f */
[----:B--2---:R-:W-:Y:S05]  /*c320*/  @!P3 NANOSLEEP.SYNCS 0x989680 ;  /* 0x009896800000b95d */ /* 0x004fea0003900000 */
[----:B------:R-:W2:Y:S02]  /*c330*/  @!P3 SYNCS.PHASECHK.TRANS64 P3, [R7+URZ+0x2e428], R8 ;  /* 0x02e428080700b5a7 */ /* 0x000ea4000806007f */
[----:B--2---:R-:W-:Y:S05]  /*c340*/  @!P3 BRA `(.L_x_113) ;  /* 0xfffffffc00f0b947 */ /* 0x004fea000383ffff */
[----:B------:R-:W-:Y:S05]  /*c350*/  BRA `(.L_x_146) ;  /* 0xffffffec00e47947 */ /* 0x000fea000383ffff */
.L_x_120:
[----:B-1----:R1:W2:Y:S02]  /*c360*/  SYNCS.PHASECHK.TRANS64.TRYWAIT P3, [R7+URZ+0x2e428], R8 ;  /* 0x02e42808070075a7 */ /* 0x0022a4000806017f */
[----:B--2---:R-:W-:Y:S05]  /*c370*/  @!P3 NANOSLEEP.SYNCS 0x989680 ;  /* 0x009896800000b95d */ /* 0x004fea0003900000 */
[----:B------:R-:W2:Y:S02]  /*c380*/  @!P3 SYNCS.PHASECHK.TRANS64 P3, [R7+URZ+0x2e428], R8 ;  /* 0x02e428080700b5a7 */ /* 0x000ea4000806007f */
[----:B--2---:R-:W-:Y:S05]  /*c390*/  @!P3 BRA `(.L_x_120) ;  /* 0xfffffffc00f0b947 */ /* 0x004fea000383ffff */
[----:B------:R-:W-:Y:S05]  /*c3a0*/  BRA `(.L_x_147) ;  /* 0xfffffff000ac7947 */ /* 0x000fea000383ffff */
.L_x_125:
[----:B-1----:R1:W2:Y:S02]  /*c3b0*/  SYNCS.PHASECHK.TRANS64.TRYWAIT P3, [R7+URZ+0x2e428], R8 ;  /* 0x02e42808070075a7 */ /* 0x0022a4000806017f */
[----:B--2---:R-:W-:Y:S05]  /*c3c0*/  @!P3 NANOSLEEP.SYNCS 0x989680 ;  /* 0x009896800000b95d */ /* 0x004fea0003900000 */
[----:B------:R-:W2:Y:S02]  /*c3d0*/  @!P3 SYNCS.PHASECHK.TRANS64 P3, [R7+URZ+0x2e428], R8 ;  /* 0x02e428080700b5a7 */ /* 0x000ea4000806007f */
[----:B--2---:R-:W-:Y:S05]  /*c3e0*/  @!P3 BRA `(.L_x_125) ;  /* 0xfffffffc00f0b947 */ /* 0x004fea000383ffff */
[----:B------:R-:W-:Y:S05]  /*c3f0*/  BRA `(.L_x_148) ;  /* 0xfffffff400687947 */ /* 0x000fea000383ffff */
        .weak           $__internal_0_$__cuda_sm20_rcp_rn_f32_slowpath
        .type           $__internal_0_$__cuda_sm20_rcp_rn_f32_slowpath,@function
        .size           $__internal_0_$__cuda_sm20_rcp_rn_f32_slowpath,(.L_x_154 - $__internal_0_$__cuda_sm20_rcp_rn_f32_slowpath)
$__internal_0_$__cuda_sm20_rcp_rn_f32_slowpath:
[----:B------:R-:W-:Y:S01]  /*c400*/  IMAD.SHL.U32 R0, R3, 0x2, RZ ;  /* 0x0000000203007824 */ /* 0x000fe200078e00ff */
[----:B------:R-:W-:Y:S04]  /*c410*/  BSSY B2, `(.L_x_149) ;  /* 0x0000030000027945 */ /* 0x000fe80003800000 */
[----:B------:R-:W-:-:S04]  /*c420*/  SHF.R.U32.HI R121, RZ, 0x18, R0 ;  /* 0x00000018ff797819 */ /* 0x000fc80000011600 */
[----:B------:R-:W-:-:S13]  /*c430*/  ISETP.NE.U32.AND P0, PT, R121, RZ, PT ;  /* 0x000000ff7900720c */ /* 0x000fda0003f05070 */
[----:B------:R-:W-:Y:S05]  /*c440*/  @P0 BRA `(.L_x_150) ;  /* 0x0000000000280947 */ /* 0x000fea0003800000 */
[----:B------:R-:W-:-:S04]  /*c450*/  SHF.L.U32 R0, R3, 0x1, RZ ;  /* 0x0000000103007819 */ /* 0x000fc800000006ff */
[----:B------:R-:W-:-:S13]  /*c460*/  ISETP.NE.AND P0, PT, R0, RZ, PT ;  /* 0x000000ff0000720c */ /* 0x000fda0003f05270 */
[----:B------:R-:W-:Y:S01]  /*c470*/  @P0 FFMA R5, R3, 1.84467440737095516160e+19, RZ ;  /* 0x5f80000003050823 */ /* 0x000fe200000000ff */
[----:B------:R-:W-:Y:S08]  /*c480*/  @!P0 MUFU.RCP R4, R3 ;  /* 0x0000000300048308 */ /* 0x000ff00000001000 */
[----:B------:R-:W1:Y:S02]  /*c490*/  @P0 MUFU.RCP R0, R5 ;  /* 0x0000000500000308 */ /* 0x000e640000001000 */
[----:B-1----:R-:W-:-:S04]  /*c4a0*/  @P0 FFMA R13, R5, R0, -1 ;  /* 0xbf800000050d0423 */ /* 0x002fc80000000000 */
[----:B------:R-:W-:-:S04]  /*c4b0*/  @P0 FADD.FTZ R13, -R13, -RZ ;  /* 0x800000ff0d0d0221 */ /* 0x000fc80000010100 */
[----:B------:R-:W-:-:S04]  /*c4c0*/  @P0 FFMA R0, R0, R13, R0 ;  /* 0x0000000d00000223 */ /* 0x000fc80000000000 */
[----:B------:R-:W-:Y:S01]  /*c4d0*/  @P0 FFMA R4, R0, 1.84467440737095516160e+19, RZ ;  /* 0x5f80000000040823 */ /* 0x000fe200000000ff */
[----:B------:R-:W-:Y:S06]  /*c4e0*/  BRA `(.L_x_151) ;  /* 0x0000000000887947 */ /* 0x000fec0003800000 */
.L_x_150:
[----:B------:R-:W-:-:S04]  /*c4f0*/  IADD3 R122, R121, -0xfd, RZ ;  /* 0xffffff03797a7810 */ /* 0x000fc80007ffe0ff */
[----:B------:R-:W-:-:S13]  /*c500*/  ISETP.GT.U32.AND P0, PT, R122, 0x1, PT ;  /* 0x000000017a00780c */ /* 0x000fda0003f04070 */
[----:B------:R-:W-:Y:S05]  /*c510*/  @P0 BRA `(.L_x_152) ;  /* 0x0000000000780947 */ /* 0x000fea0003800000 */
[----:B------:R-:W-:Y:S02]  /*c520*/  LOP3.LUT R0, R3, 0x7fffff, RZ, 0xc0, !PT ;  /* 0x007fffff03007812 */ /* 0x000fe400078ec0ff */
[----:B------:R-:W-:Y:S02]  /*c530*/  MOV R15, 0x3 ;  /* 0x00000003000f7802 */ /* 0x000fe40000000f00 */
[----:B------:R-:W-:Y:S02]  /*c540*/  LOP3.LUT R0, R0, 0x3f800000, RZ, 0xfc, !PT ;  /* 0x3f80000000007812 */ /* 0x000fe400078efcff */
[----:B------:R-:W-:Y:S02]  /*c550*/  SHF.L.U32 R15, R15, R122, RZ ;  /* 0x0000007a0f0f7219 */ /* 0x000fe400000006ff */
[----:B------:R-:W1:Y:S02]  /*c560*/  MUFU.RCP R5, R0 ;  /* 0x0000000000057308 */ /* 0x000e640000001000 */
[----:B-1----:R-:W-:-:S04]  /*c570*/  FFMA R4, R0, R5, -1 ;  /* 0xbf80000000047423 */ /* 0x002fc80000000005 */
[----:B------:R-:W-:-:S04]  /*c580*/  FADD.FTZ R4, -R4, -RZ ;  /* 0x800000ff04047221 */ /* 0x000fc80000010100 */
[CCC-:B------:R-:W-:Y:S01]  /*c590*/  FFMA.RM R13, R5.reuse, R4.reuse, R5.reuse ;  /* 0x00000004050d7223 */ /* 0x1c0fe20000004005 */
[----:B------:R-:W-:-:S04]  /*c5a0*/  FFMA.RP R14, R5, R4, R5 ;  /* 0x00000004050e7223 */ /* 0x000fc80000008005 */
[C---:B------:R-:W-:Y:S02]  /*c5b0*/  LOP3.LUT R4, R13.reuse, 0x7fffff, RZ, 0xc0, !PT ;  /* 0x007fffff0d047812 */ /* 0x040fe400078ec0ff */
[----:B------:R-:W-:Y:S02]  /*c5c0*/  FSETP.NEU.FTZ.AND P0, PT, R13, R14, PT ;  /* 0x0000000e0d00720b */ /* 0x000fe40003f1d000 */
[----:B------:R-:W-:Y:S02]  /*c5d0*/  LOP3.LUT R4, R4, 0x800000, RZ, 0xfc, !PT ;  /* 0x0080000004047812 */ /* 0x000fe400078efcff */
[----:B------:R-:W-:Y:S02]  /*c5e0*/  SEL R5, RZ, 0xffffffff, !P0 ;  /* 0xffffffffff057807 */ /* 0x000fe40004000000 */
[----:B------:R-:W-:-:S03]  /*c5f0*/  LOP3.LUT R15, R15, R4, RZ, 0xc0, !PT ;  /* 0x000000040f0f7212 */ /* 0x000fc600078ec0ff */
[----:B------:R-:W-:Y:S01]  /*c600*/  IMAD.MOV R5, RZ, RZ, -R5 ;  /* 0x000000ffff057224 */ /* 0x000fe200078e0a05 */
[----:B------:R-:W-:-:S04]  /*c610*/  SHF.R.U32.HI R15, RZ, R122, R15 ;  /* 0x0000007aff0f7219 */ /* 0x000fc8000001160f */
[----:B------:R-:W-:Y:S02]  /*c620*/  LOP3.LUT P1, RZ, R5, R122, R4, 0xf8, !PT ;  /* 0x0000007a05ff7212 */ /* 0x000fe4000782f804 */
[C---:B------:R-:W-:Y:S02]  /*c630*/  LOP3.LUT P0, RZ, R15.reuse, 0x1, RZ, 0xc0, !PT ;  /* 0x000000010fff7812 */ /* 0x040fe4000780c0ff */
[----:B------:R-:W-:Y:S02]  /*c640*/  LOP3.LUT P2, RZ, R15, 0x2, RZ, 0xc0, !PT ;  /* 0x000000020fff7812 */ /* 0x000fe4000784c0ff */
[----:B------:R-:W-:Y:S02]  /*c650*/  IADD3 R5, R121, -0xfc, RZ ;  /* 0xffffff0479057810 */ /* 0x000fe40007ffe0ff */
[----:B------:R-:W-:Y:S02]  /*c660*/  PLOP3.LUT P0, PT, P0, P1, P2, 0xe0, 0x0 ;  /* 0x000000000000781c */ /* 0x000fe40000703c20 */
[----:B------:R-:W-:-:S02]  /*c670*/  LOP3.LUT P1, RZ, R3, 0x7fffff, RZ, 0xc0, !PT ;  /* 0x007fffff03ff7812 */ /* 0x000fc4000782c0ff */
[----:B------:R-:W-:Y:S02]  /*c680*/  SEL R0, RZ, 0x1, !P0 ;  /* 0x00000001ff007807 */ /* 0x000fe40004000000 */
[----:B------:R-:W-:Y:S02]  /*c690*/  SHF.R.U32.HI R4, RZ, R5, R4 ;  /* 0x00000005ff047219 */ /* 0x000fe40000011604 */
[----:B------:R-:W-:-:S04]  /*c6a0*/  IADD3 R0, -R0, RZ, RZ ;  /* 0x000000ff00007210 */ /* 0x000fc80007ffe1ff */
[----:B------:R-:W-:-:S13]  /*c6b0*/  ISETP.GE.AND P0, PT, R0, RZ, PT ;  /* 0x000000ff0000720c */ /* 0x000fda0003f06270 */
[----:B------:R-:W-:-:S05]  /*c6c0*/  @!P0 IADD3 R4, R4, 0x1, RZ ;  /* 0x0000000104048810 */ /* 0x000fca0007ffe0ff */
[----:B------:R-:W-:-:S05]  /*c6d0*/  @!P1 IMAD.SHL.U32 R4, R4, 0x2, RZ ;  /* 0x0000000204049824 */ /* 0x000fca00078e00ff */
[----:B------:R-:W-:Y:S01]  /*c6e0*/  LOP3.LUT R4, R4, 0x80000000, R3, 0xf8, !PT ;  /* 0x8000000004047812 */ /* 0x000fe200078ef803 */
[----:B------:R-:W-:Y:S06]  /*c6f0*/  BRA `(.L_x_151) ;  /* 0x0000000000047947 */ /* 0x000fec0003800000 */
.L_x_152:
[----:B------:R1:W2:Y:S02]  /*c700*/  MUFU.RCP R4, R3 ;  /* 0x0000000300047308 */ /* 0x0002a40000001000 */
.L_x_151:
[----:B------:R-:W-:Y:S05]  /*c710*/  BSYNC B2 ;  /* 0x0000000000027941 */ /* 0x000fea0003800000 */
.L_x_149:
[----:B--2---:R-:W-:Y:S02]  /*c720*/  MOV R0, R4 ;  /* 0x0000000400007202 */ /* 0x004fe40000000f00 */
[----:B------:R-:W-:Y:S02]  /*c730*/  MOV R4, R20 ;  /* 0x0000001400047202 */ /* 0x000fe40000000f00 */
[----:B------:R-:W-:-:S04]  /*c740*/  MOV R5, 0x0 ;  /* 0x0000000000057802 */ /* 0x000fc80000000f00 */
[----:B-1----:R-:W-:Y:S05]  /*c750*/  RET.REL.NODEC R4 `(_ZN7cutlass13device_kernelINS_4fmha6kernel28FmhaKernelTmaWarpSpecializedINS1_10collective30FmhaMainloopTmaWarpSpecializedINS_10bfloat16_tEffN4cute5tupleIJNS7_1CILi128EEENS9_ILi64EEENS9_ILi192EEEEEENS8_IJiNS9_ILi1EEENS8_IJiiEEEEEESG_SG_NS4_12CausalFusionEJNS2_6OptionILNS2_3TagE0ENS9_ILb1EEEEENSI_ILSJ_2ESK_EEEEENS4_15FmhaFwdEpilogueIS6_fNS8_IJSB_SC_SB_EEEEENS2_23PersistentTileSchedulerEJSL_SM_EEEEEvNT_6ParamsE) ;  /* 0xffffff3804287950 */ /* 0x002fea0003c3ffff */
.L_x_153:
[----:B------:R-:W-:-:S00]  /*c760*/  BRA `(.L_x_153) ;  /* 0xfffffffc00fc7947 */ /* 0x000fc0000383ffff */
[----:B------:R-:W-:-:S00]  /*c770*/  NOP ;  /* 0x0000000000007918 */ /* 0x000fc00000000000 */
        /* <DEDUP_REMOVED lines=8> */
.L_x_154:


//--------------------- .nv.global.init           --------------------------
	.section	.nv.global.init,"aw",@progbits
.nv.global.init:
	.type		$str$24,@object
	.size		$str$24,($str$25 - $str$24)
$str$24:
        /*0000*/ 	.byte	0x28, 0x61, 0x64, 0x64, 0x72, 0x65, 0x73, 0x73, 0x20, 0x26, 0x20, 0x6d, 0x61, 0x73, 0x6b, 0x29
        /*0010*/ 	.byte	0x20, 0x3d, 0x3d, 0x20, 0x30, 0x00
	.type		$str$25,@object
	.size		$str$25,(__unnamed_1 - $str$25)
$str$25:
        /*0016*/ 	.byte	0x2f, 0x74, 0x6d, 0x70, 0x2f, 0x63, 0x75, 0x74, 0x6c, 0x61, 0x73, 0x73, 0x5f, 0x73, 0x77, 0x65
        /*0026*/ 	.byte	0x65, 0x70, 0x5f, 0x73, 0x72, 0x63, 0x2f, 0x69, 0x6e, 0x63, 0x6c, 0x75, 0x64, 0x65, 0x2f, 0x63
        /*0036*/ 	.byte	0x75, 0x74, 0x65, 0x2f, 0x70, 0x6f, 0x69, 0x6e, 0x74, 0x65, 0x72, 0x5f, 0x66, 0x6c, 0x61, 0x67
        /*0046*/ 	.byte	0x67, 0x65, 0x64, 0x2e, 0x68, 0x70, 0x70, 0x00
	.type		__unnamed_1,@object
	.size		__unnamed_1,(__unnamed_2 - __unnamed_1)
__unnamed_1:
        /*004e*/ 	.byte	0x61, 0x75, 0x74, 0x6f, 0x20, 0x63, 0x75, 0x74, 0x65, 0x3a, 0x3a, 0x61, 0x73, 0x5f, 0x70, 0x6f
        /* <DEDUP_REMOVED lines=27> */
        /*020e*/ 	.byte	0x32, 0x30, 0x34, 0x38, 0x3e, 0x3e, 0x3e, 0x3e, 0x3e, 0x5d, 0x00
	.type		__unnamed_2,@object
	.size		__unnamed_2,(.L_1 - __unnamed_2)
__unnamed_2:
        /* <DEDUP_REMOVED lines=29> */
.L_1:


//--------------------- .nv.shared._ZN7cutlass13device_kernelINS_4fmha6kernel28FmhaKernelTmaWarpSpecializedINS1_10collective30FmhaMainloopTmaWarpSpecializedINS_10bfloat16_tEffN4cute5tupleIJNS7_1CILi128EEENS9_ILi64EEENS9_ILi192EEEEEENS8_IJiNS9_ILi1EEENS8_IJiiEEEEEESG_SG_NS4_12CausalFusionEJNS2_6OptionILNS2_3TagE0ENS9_ILb1EEEEENSI_ILSJ_2ESK_EEEEENS4_15FmhaFwdEpilogueIS6_fNS8_IJSB_SC_SB_EEEEENS2_23PersistentTileSchedulerEJSL_SM_EEEEEvNT_6ParamsE --------------------------
	.section	.nv.shared._ZN7cutlass13device_kernelINS_4fmha6kernel28FmhaKernelTmaWarpSpecializedINS1_10collective30FmhaMainloopTmaWarpSpecializedINS_10bfloat16_tEffN4cute5tupleIJNS7_1CILi128EEENS9_ILi64EEENS9_ILi192EEEEEENS8_IJiNS9_ILi1EEENS8_IJiiEEEEEESG_SG_NS4_12CausalFusionEJNS2_6OptionILNS2_3TagE0ENS9_ILb1EEEEENSI_ILSJ_2ESK_EEEEENS4_15FmhaFwdEpilogueIS6_fNS8_IJSB_SC_SB_EEEEENS2_23PersistentTileSchedulerEJSL_SM_EEEEEvNT_6ParamsE,"aw",@nobits
	.sectionflags	@""
	.align	16
	.zero		1024


//--------------------- .nv.shared.reserved.0     --------------------------
	.section	.nv.shared.reserved.0,"aw",@nobits
	.weak		__nv_reservedSMEM_offset_0_alias
	.size		__nv_reservedSMEM_offset_0_alias, 0, 0
	.other		__nv_reservedSMEM_offset_0_alias,@"STO_CUDA_RESERVED_SHARED STV_DEFAULT"
__nv_reservedSMEM_offset_0_alias:
	.zero		0


//--------------------- .nv.global                --------------------------
	.section	.nv.global,"aw",@nobits
.nv.global:
	.type		_ZN39_INTERNAL_2317096d_4_k_cu_bd8d1bed_32624cute1_E,@object
	.size		_ZN39_INTERNAL_2317096d_4_k_cu_bd8d1bed_32624cute1_E,(_ZN39_INTERNAL_2317096d_4_k_cu_bd8d1bed_32624cuda3std3__45__cpo6cbeginE - _ZN39_INTERNAL_2317096d_4_k_cu_bd8d1bed_32624cute1_E)
_ZN39_INTERNAL_2317096d_4_k_cu_bd8d1bed_32624cute1_E:
	.zero		1
	.type		_ZN39_INTERNAL_2317096d_4_k_cu_bd8d1bed_32624cuda3std3__45__cpo6cbeginE,@object
	.size		_ZN39_INTERNAL_2317096d_4_k_cu_bd8d1bed_32624cuda3std3__45__cpo6cbeginE,(_ZN39_INTERNAL_2317096d_4_k_cu_bd8d1bed_32624cuda3std3__48in_placeE - _ZN39_INTERNAL_2317096d_4_k_cu_bd8d1bed_32624cuda3std3__45__cpo6cbeginE)
_ZN39_INTERNAL_2317096d_4_k_cu_bd8d1bed_32624cuda3std3__45__cpo6cbeginE:
	.zero		1
	.type		_ZN39_INTERNAL_2317096d_4_k_cu_bd8d1bed_32624cuda3std3__48in_placeE,@object
	.size		_ZN39_INTERNAL_2317096d_4_k_cu_bd8d1bed_32624cuda3std3__48in_placeE,(_ZN39_INTERNAL_2317096d_4_k_cu_bd8d1bed_32624cuda3std6ranges3__45__cpo9iter_moveE - _ZN39_INTERNAL_2317096d_4_k_cu_bd8d1bed_32624cuda3std3__48in_placeE)
_ZN39_INTERNAL_2317096d_4_k_cu_bd8d1bed_32624cuda3std3__48in_placeE:
	.zero		1
	.type		_ZN39_INTERNAL_2317096d_4_k_cu_bd8d1bed_32624cuda3std6ranges3__45__cpo9iter_moveE,@object
	.size		_ZN39_INTERNAL_2317096d_4_k_cu_bd8d1bed_32624cuda3std6ranges3__45__cpo9iter_moveE,(_ZN39_INTERNAL_2317096d_4_k_cu_bd8d1bed_32624cuda3std3__45__cpo5beginE - _ZN39_INTERNAL_2317096d_4_k_cu_bd8d1bed_32624cuda3std6ranges3__45__cpo9iter_moveE)
_ZN39_INTERNAL_2317096d_4_k_cu_bd8d1bed_32624cuda3std6ranges3__45__cpo9iter_moveE:
	.zero		1
	.type		_ZN39_INTERNAL_2317096d_4_k_cu_bd8d1bed_32624cuda3std3__45__cpo5beginE,@object
	.size		_ZN39_INTERNAL_2317096d_4_k_cu_bd8d1bed_32624cuda3std3__45__cpo5beginE,(_ZN39_INTERNAL_2317096d_4_k_cu_bd8d1bed_32624cuda3std3__441_GLOBAL__N__2317096d_4_k_cu_bd8d1bed_32626ignoreE - _ZN39_INTERNAL_2317096d_4_k_cu_bd8d1bed_32624cuda3std3__45__cpo5beginE)
_ZN39_INTERNAL_2317096d_4_k_cu_bd8d1bed_32624cuda3std3__45__cpo5beginE:
	.zero		1
	.type		_ZN39_INTERNAL_2317096d_4_k_cu_bd8d1bed_32624cuda3std3__441_GLOBAL__N__2317096d_4_k_cu_bd8d1bed_32626ignoreE,@object
	.size		_ZN39_INTERNAL_2317096d_4_k_cu_bd8d1bed_32624cuda3std3__441_GLOBAL__N__2317096d_4_k_cu_bd8d1bed_32626ignoreE,(_ZN39_INTERNAL_2317096d_4_k_cu_bd8d1bed_32624cute7productE - _ZN39_INTERNAL_2317096d_4_k_cu_bd8d1bed_32624cuda3std3__441_GLOBAL__N__2317096d_4_k_cu_bd8d1bed_32626ignoreE)
_ZN39_INTERNAL_2317096d_4_k_cu_bd8d1bed_32624cuda3std3__441_GLOBAL__N__2317096d_4_k_cu_bd8d1bed_32626ignoreE:
	.zero		1
	.type		_ZN39_INTERNAL_2317096d_4_k_cu_bd8d1bed_32624cute7productE,@object
	.size		_ZN39_INTERNAL_2317096d_4_k_cu_bd8d1bed_32624cute7productE,(_ZN39_INTERNAL_2317096d_4_k_cu_bd8d1bed_32624cuda3std3__45__cpo3endE - _ZN39_INTERNAL_2317096d_4_k_cu_bd8d1bed_32624cute7productE)
_ZN39_INTERNAL_2317096d_4_k_cu_bd8d1bed_32624cute7productE:
	.zero		1
	.type		_ZN39_INTERNAL_2317096d_4_k_cu_bd8d1bed_32624cuda3std3__45__cpo3endE,@object
	.size		_ZN39_INTERNAL_2317096d_4_k_cu_bd8d1bed_32624cuda3std3__45__cpo3endE,(_ZN39_INTERNAL_2317096d_4_k_cu_bd8d1bed_32624cuda3std3__419piecewise_constructE - _ZN39_INTERNAL_2317096d_4_k_cu_bd8d1bed_32624cuda3std3__45__cpo3endE)
_ZN39_INTERNAL_2317096d_4_k_cu_bd8d1bed_32624cuda3std3__45__cpo3endE:
	.zero		1
	.type		_ZN39_INTERNAL_2317096d_4_k_cu_bd8d1bed_32624cuda3std3__419piecewise_constructE,@object
	.size		_ZN39_INTERNAL_2317096d_4_k_cu_bd8d1bed_32624cuda3std3__419piecewise_constructE,(_ZN39_INTERNAL_2317096d_4_k_cu_bd8d1bed_32624cuda3std3__45__cpo4cendE - _ZN39_INTERNAL_2317096d_4_k_cu_bd8d1bed_32624cuda3std3__419piecewise_constructE)
_ZN39_INTERNAL_2317096d_4_k_cu_bd8d1bed_32624cuda3std3__419piecewise_constructE:
	.zero		1
	.type		_ZN39_INTERNAL_2317096d_4_k_cu_bd8d1bed_32624cuda3std3__45__cpo4cendE,@object
	.size		_ZN39_INTERNAL_2317096d_4_k_cu_bd8d1bed_32624cuda3std3__45__cpo4cendE,(_ZN39_INTERNAL_2317096d_4_k_cu_bd8d1bed_32624cuda3std6ranges3__45__cpo4swapE - _ZN39_INTERNAL_2317096d_4_k_cu_bd8d1bed_32624cuda3std3__45__cpo4cendE)
_ZN39_INTERNAL_2317096d_4_k_cu_bd8d1bed_32624cuda3std3__45__cpo4cendE:
	.zero		1
	.type		_ZN39_INTERNAL_2317096d_4_k_cu_bd8d1bed_32624cuda3std6ranges3__45__cpo4swapE,@object
	.size		_ZN39_INTERNAL_2317096d_4_k_cu_bd8d1bed_32624cuda3std6ranges3__45__cpo4swapE,(.L_9 - _ZN39_INTERNAL_2317096d_4_k_cu_bd8d1bed_32624cuda3std6ranges3__45__cpo4swapE)
_ZN39_INTERNAL_2317096d_4_k_cu_bd8d1bed_32624cuda3std6ranges3__45__cpo4swapE:
	.zero		1
.L_9:


//--------------------- .nv.constant0._ZN7cutlass13device_kernelINS_4fmha6kernel28FmhaKernelTmaWarpSpecializedINS1_10collective30FmhaMainloopTmaWarpSpecializedINS_10bfloat16_tEffN4cute5tupleIJNS7_1CILi128EEENS9_ILi64EEENS9_ILi192EEEEEENS8_IJiNS9_ILi1EEENS8_IJiiEEEEEESG_SG_NS4_12CausalFusionEJNS2_6OptionILNS2_3TagE0ENS9_ILb1EEEEENSI_ILSJ_2ESK_EEEEENS4_15FmhaFwdEpilogueIS6_fNS8_IJSB_SC_SB_EEEEENS2_23PersistentTileSchedulerEJSL_SM_EEEEEvNT_6ParamsE --------------------------
	.section	.nv.constant0._ZN7cutlass13device_kernelINS_4fmha6kernel28FmhaKernelTmaWarpSpecializedINS1_10collective30FmhaMainloopTmaWarpSpecializedINS_10bfloat16_tEffN4cute5tupleIJNS7_1CILi128EEENS9_ILi64EEENS9_ILi192EEEEEENS8_IJiNS9_ILi1EEENS8_IJiiEEEEEESG_SG_NS4_12CausalFusionEJNS2_6OptionILNS2_3TagE0ENS9_ILb1EEEEENSI_ILSJ_2ESK_EEEEENS4_15FmhaFwdEpilogueIS6_fNS8_IJSB_SC_SB_EEEEENS2_23PersistentTileSchedulerEJSL_SM_EEEEEvNT_6ParamsE,"a",@progbits
	.sectionflags	@""
	.align	4
.nv.constant0._ZN7cutlass13device_kernelINS_4fmha6kernel28FmhaKernelTmaWarpSpecializedINS1_10collective30FmhaMainloopTmaWarpSpecializedINS_10bfloat16_tEffN4cute5tupleIJNS7_1CILi128EEENS9_ILi64EEENS9_ILi192EEEEEENS8_IJiNS9_ILi1EEENS8_IJiiEEEEEESG_SG_NS4_12CausalFusionEJNS2_6OptionILNS2_3TagE0ENS9_ILb1EEEEENSI_ILSJ_2ESK_EEEEENS4_15FmhaFwdEpilogueIS6_fNS8_IJSB_SC_SB_EEEEENS2_23PersistentTileSchedulerEJSL_SM_EEEEEvNT_6ParamsE:
	.zero		2688


//--------------------- SYMBOLS --------------------------

	.type		.nv.reservedSmem.offset0,@object
	.size		.nv.reservedSmem.offset0,0x4
	.type		__assertfail,@function
